def matmul_kernel(
    a_ptr,
    b_ptr,
    c_ptr,
    M,
    N,
    K,
    stride_am,
    stride_ak,
    stride_bk,
    stride_bn,
    stride_cm,
    stride_cn,
    BLOCK_M: tl.constexpr,
    BLOCK_N: tl.constexpr,
    BLOCK_K: tl.constexpr,
    GROUP_M: tl.constexpr,
):
    pid = tl.program_id(axis=0)
    num_pid_m = tl.cdiv(M, BLOCK_M)
    num_pid_n = tl.cdiv(N, BLOCK_N)
    num_pid_in_group = GROUP_M * num_pid_n
    group_id = pid // num_pid_in_group
    first_pid_m = group_id * GROUP_M
    group_size_m = min(num_pid_m - first_pid_m, GROUP_M)
    pid_m = first_pid_m + ((pid % num_pid_in_group) % group_size_m)
    pid_n = (pid % num_pid_in_group) // group_size_m

    offs_am = (pid_m * BLOCK_M + tl.arange(0, BLOCK_M)) % M
    offs_bn = (pid_n * BLOCK_N + tl.arange(0, BLOCK_N)) % N
    offs_k = tl.arange(0, BLOCK_K)
    a_ptrs = a_ptr + offs_am[:, None] * stride_am + offs_k[None, :] * stride_ak
    b_ptrs = b_ptr + offs_k[:, None] * stride_bk + offs_bn[None, :] * stride_bn

    acc = tl.zeros((BLOCK_M, BLOCK_N), dtype=tl.float32)
    for kk in range(0, tl.cdiv(K, BLOCK_K)):
        a = tl.load(a_ptrs, mask=offs_k[None, :] < K - kk * BLOCK_K, other=0.0)
        b = tl.load(b_ptrs, mask=offs_k[:, None] < K - kk * BLOCK_K, other=0.0)
        acc = tl.dot(a, b, acc)
        a_ptrs += BLOCK_K * stride_ak
        b_ptrs += BLOCK_K * stride_bk

    c = acc.to(c_ptr.dtype.element_ty)
    offs_cm = pid_m * BLOCK_M + tl.arange(0, BLOCK_M)
    offs_cn = pid_n * BLOCK_N + tl.arange(0, BLOCK_N)
    c_ptrs = c_ptr + offs_cm[:, None] * stride_cm + offs_cn[None, :] * stride_cn
    mask = (offs_cm[:, None] < M) & (offs_cn[None, :] < N)
    tl.store(c_ptrs, c, mask=mask)

# config = {"BLOCK_K": 32, "BLOCK_M": 32, "BLOCK_N": 256, "GROUP_M": 8, "arch": "sm_90", "dtype": "bf16", "num_ctas": 1, "num_stages": 3, "num_warps": 4}
# arch = sm_90


// ===== COMPILED SASS (sm_90a) =====

	.target	sm_90a

	.elftype	@"ET_EXEC"


//--------------------- .note.nv.tkinfo           --------------------------
	.section	.note.nv.tkinfo,"",@"SHT_NOTE"
	.sectionflags	@"SHF_NOTE_NV_TKINFO"
	.tkinfo
        /*0018*/ 	.word	0x00000002
        /*0030*/ 	.string	""
        /*0030*/ 	.string	"ptxas"
        /*0030*/ 	.string	"Cuda compilation tools, release 13.0, V13.0.88"
        /*0030*/ 	.string	"Build cuda_13.0.r13.0/compiler.36424714_0"
        /*0030*/ 	.string	"-v  -suppress-debug-info  -lineinfo  -arch sm_90a "



//--------------------- .note.nv.cuinfo           --------------------------
	.section	.note.nv.cuinfo,"",@"SHT_NOTE"
	.sectionflags	@"SHF_NOTE_NV_CUINFO"
        /*0018*/ 	.short	0x0002
        /*001a*/ 	.short	0x005a
        /*001c*/ 	.short	0x0082
	.zero		2


//--------------------- .nv.info                  --------------------------
	.section	.nv.info,"",@"SHT_CUDA_INFO"
	.align	4


	//----- nvinfo : EIATTR_REGCOUNT
	.align		4
        /*0000*/ 	.byte	0x04, 0x2f
        /*0002*/ 	.short	(.L_1 - .L_0)
	.align		4
.L_0:
        /*0004*/ 	.word	index@(matmul_kernel)
        /*0008*/ 	.word	0x000000ff


	//----- nvinfo : EIATTR_FRAME_SIZE
	.align		4
.L_1:
        /*000c*/ 	.byte	0x04, 0x11
        /*000e*/ 	.short	(.L_3 - .L_2)
	.align		4
.L_2:
        /*0010*/ 	.word	index@(matmul_kernel)
        /*0014*/ 	.word	0x000000b8


	//----- nvinfo : EIATTR_MIN_STACK_SIZE
	.align		4
.L_3:
        /*0018*/ 	.byte	0x04, 0x12
        /*001a*/ 	.short	(.L_5 - .L_4)
	.align		4
.L_4:
        /*001c*/ 	.word	index@(matmul_kernel)
        /*0020*/ 	.word	0x000000b8
.L_5:


//--------------------- .nv.compat                --------------------------
	.section	.nv.compat,"",@"SHT_CUDA_COMPAT_INFO"
	.align	4
        /*0000*/ 	.byte	0x02, 0x09, 0x01, 0x00, 0x02, 0x02, 0x01, 0x00, 0x02, 0x05, 0x05, 0x00, 0x03, 0x07, 0x01, 0x01
        /*0010*/ 	.byte	0x02, 0x03, 0x00, 0x00, 0x02, 0x06, 0x01, 0x00, 0x04, 0x0b, 0x08, 0x00, 0x00, 0x00, 0x00, 0x00
        /*0020*/ 	.byte	0x00, 0x00, 0x00, 0x00


//--------------------- .nv.info.matmul_kernel    --------------------------
	.section	.nv.info.matmul_kernel,"",@"SHT_CUDA_INFO"
	.sectionflags	@""
	.align	4


	//----- nvinfo : EIATTR_CUDA_API_VERSION
	.align		4
        /*0000*/ 	.byte	0x04, 0x37
        /*0002*/ 	.short	(.L_7 - .L_6)
.L_6:
        /*0004*/ 	.word	0x00000082


	//----- nvinfo : EIATTR_KPARAM_INFO
	.align		4
.L_7:
        /*0008*/ 	.byte	0x04, 0x17
        /*000a*/ 	.short	(.L_9 - .L_8)
.L_8:
        /*000c*/ 	.word	0x00000000
        /*0010*/ 	.short	0x000d
        /*0012*/ 	.short	0x0048
        /*0014*/ 	.byte	0x00, 0xf4, 0x21, 0x00


	//----- nvinfo : EIATTR_KPARAM_INFO
	.align		4
.L_9:
        /*0018*/ 	.byte	0x04, 0x17
        /*001a*/ 	.short	(.L_11 - .L_10)
.L_10:
        /*001c*/ 	.word	0x00000000
        /*0020*/ 	.short	0x000c
        /*0022*/ 	.short	0x0040
        /*0024*/ 	.byte	0x00, 0xf4, 0x21, 0x00


	//----- nvinfo : EIATTR_KPARAM_INFO
	.align		4
.L_11:
        /*0028*/ 	.byte	0x04, 0x17
        /*002a*/ 	.short	(.L_13 - .L_12)
.L_12:
        /*002c*/ 	.word	0x00000000
        /*0030*/ 	.short	0x000b
        /*0032*/ 	.short	0x0038
        /*0034*/ 	.byte	0x00, 0xf0, 0x11, 0x00


	//----- nvinfo : EIATTR_KPARAM_INFO
	.align		4
.L_13:
        /*0038*/ 	.byte	0x04, 0x17
        /*003a*/ 	.short	(.L_15 - .L_14)
.L_14:
        /*003c*/ 	.word	0x00000000
        /*0040*/ 	.short	0x000a
        /*0042*/ 	.short	0x0034
        /*0044*/ 	.byte	0x00, 0xf0, 0x11, 0x00


	//----- nvinfo : EIATTR_KPARAM_INFO
	.align		4
.L_15:
        /*0048*/ 	.byte	0x04, 0x17
        /*004a*/ 	.short	(.L_17 - .L_16)
.L_16:
        /*004c*/ 	.word	0x00000000
        /*0050*/ 	.short	0x0009
        /*0052*/ 	.short	0x0030
        /*0054*/ 	.byte	0x00, 0xf0, 0x11, 0x00


	//----- nvinfo : EIATTR_KPARAM_INFO
	.align		4
.L_17:
        /*0058*/ 	.byte	0x04, 0x17
        /*005a*/ 	.short	(.L_19 - .L_18)
.L_18:
        /*005c*/ 	.word	0x00000000
        /*0060*/ 	.short	0x0008
        /*0062*/ 	.short	0x002c
        /*0064*/ 	.byte	0x00, 0xf0, 0x11, 0x00


	//----- nvinfo : EIATTR_KPARAM_INFO
	.align		4
.L_19:
        /*0068*/ 	.byte	0x04, 0x17
        /*006a*/ 	.short	(.L_21 - .L_20)
.L_20:
        /*006c*/ 	.word	0x00000000
        /*0070*/ 	.short	0x0007
        /*0072*/ 	.short	0x0028
        /*0074*/ 	.byte	0x00, 0xf0, 0x11, 0x00


	//----- nvinfo : EIATTR_KPARAM_INFO
	.align		4
.L_21:
        /*0078*/ 	.byte	0x04, 0x17
        /*007a*/ 	.short	(.L_23 - .L_22)
.L_22:
        /*007c*/ 	.word	0x00000000
        /*0080*/ 	.short	0x0006
        /*0082*/ 	.short	0x0024
        /*0084*/ 	.byte	0x00, 0xf0, 0x11, 0x00


	//----- nvinfo : EIATTR_KPARAM_INFO
	.align		4
.L_23:
        /*0088*/ 	.byte	0x04, 0x17
        /*008a*/ 	.short	(.L_25 - .L_24)
.L_24:
        /*008c*/ 	.word	0x00000000
        /*0090*/ 	.short	0x0005
        /*0092*/ 	.short	0x0020
        /*0094*/ 	.byte	0x00, 0xf0, 0x11, 0x00


	//----- nvinfo : EIATTR_KPARAM_INFO
	.align		4
.L_25:
        /*0098*/ 	.byte	0x04, 0x17
        /*009a*/ 	.short	(.L_27 - .L_26)
.L_26:
        /*009c*/ 	.word	0x00000000
        /*00a0*/ 	.short	0x0004
        /*00a2*/ 	.short	0x001c
        /*00a4*/ 	.byte	0x00, 0xf0, 0x11, 0x00


	//----- nvinfo : EIATTR_KPARAM_INFO
	.align		4
.L_27:
        /*00a8*/ 	.byte	0x04, 0x17
        /*00aa*/ 	.short	(.L_29 - .L_28)
.L_28:
        /*00ac*/ 	.word	0x00000000
        /*00b0*/ 	.short	0x0003
        /*00b2*/ 	.short	0x0018
        /*00b4*/ 	.byte	0x00, 0xf0, 0x11, 0x00


	//----- nvinfo : EIATTR_KPARAM_INFO
	.align		4
.L_29:
        /*00b8*/ 	.byte	0x04, 0x17
        /*00ba*/ 	.short	(.L_31 - .L_30)
.L_30:
        /*00bc*/ 	.word	0x00000000
        /*00c0*/ 	.short	0x0002
        /*00c2*/ 	.short	0x0010
        /*00c4*/ 	.byte	0x00, 0xf4, 0x21, 0x00


	//----- nvinfo : EIATTR_KPARAM_INFO
	.align		4
.L_31:
        /*00c8*/ 	.byte	0x04, 0x17
        /*00ca*/ 	.short	(.L_33 - .L_32)
.L_32:
        /*00cc*/ 	.word	0x00000000
        /*00d0*/ 	.short	0x0001
        /*00d2*/ 	.short	0x0008
        /*00d4*/ 	.byte	0x00, 0xf4, 0x21, 0x00


	//----- nvinfo : EIATTR_KPARAM_INFO
	.align		4
.L_33:
        /*00d8*/ 	.byte	0x04, 0x17
        /*00da*/ 	.short	(.L_35 - .L_34)
.L_34:
        /*00dc*/ 	.word	0x00000000
        /*00e0*/ 	.short	0x0000
        /*00e2*/ 	.short	0x0000
        /*00e4*/ 	.byte	0x00, 0xf4, 0x21, 0x00


	//----- nvinfo : EIATTR_SPARSE_MMA_MASK
	.align		4
.L_35:
        /*00e8*/ 	.byte	0x03, 0x50
        /*00ea*/ 	.short	0x0000


	//----- nvinfo : EIATTR_MAXREG_COUNT
	.align		4
        /*00ec*/ 	.byte	0x03, 0x1b
        /*00ee*/ 	.short	0x00ff


	//----- nvinfo : EIATTR_NUM_BARRIERS
	.align		4
        /*00f0*/ 	.byte	0x02, 0x4c
        /*00f2*/ 	.byte	0x01
	.zero		1


	//----- nvinfo : EIATTR_ANNOTATIONS
	.align		4
        /*00f4*/ 	.byte	0x04, 0x55
        /*00f6*/ 	.short	(.L_37 - .L_36)


	//   ....[0]....
.L_36:
        /*00f8*/ 	.word	0x00000001
        /*00fc*/ 	.byte	0xe0, 0x05, 0x00, 0x00, 0x01, 0x00, 0x00, 0x00, 0x10, 0x06, 0x00, 0x00, 0x01, 0x00, 0x00, 0x00
        /* <DEDUP_REMOVED lines=44> */
        /*03cc*/ 	.byte	0x10, 0x92, 0x00, 0x00


	//----- nvinfo : EIATTR_MERCURY_ISA_VERSION
	.align		4
.L_37:
        /*03d0*/ 	.byte	0x03, 0x5f
        /*03d2*/ 	.short	0x0101


	//----- nvinfo : EIATTR_EXIT_INSTR_OFFSETS
	.align		4
        /*03d4*/ 	.byte	0x04, 0x1c
        /*03d6*/ 	.short	(.L_39 - .L_38)


	//   ....[0]....
.L_38:
        /*03d8*/ 	.word	0x000099e0


	//   ....[1]....
        /*03dc*/ 	.word	0x00009a10


	//----- nvinfo : EIATTR_REQNTID
	.align		4
.L_39:
        /*03e0*/ 	.byte	0x04, 0x10
        /*03e2*/ 	.short	(.L_41 - .L_40)
.L_40:
        /*03e4*/ 	.word	0x00000080
        /*03e8*/ 	.word	0x00000001
        /*03ec*/ 	.word	0x00000001


	//----- nvinfo : EIATTR_CBANK_PARAM_SIZE
	.align		4
.L_41:
        /*03f0*/ 	.byte	0x03, 0x19
        /*03f2*/ 	.short	0x0050


	//----- nvinfo : EIATTR_PARAM_CBANK
	.align		4
        /*03f4*/ 	.byte	0x04, 0x0a
        /*03f6*/ 	.short	(.L_43 - .L_42)
	.align		4
.L_42:
        /*03f8*/ 	.word	index@(.nv.constant0.matmul_kernel)
        /*03fc*/ 	.short	0x0210
        /*03fe*/ 	.short	0x0050


	//----- nvinfo : EIATTR_SW_WAR
	.align		4
.L_43:
        /*0400*/ 	.byte	0x04, 0x36
        /*0402*/ 	.short	(.L_45 - .L_44)
.L_44:
        /*0404*/ 	.word	0x00000008
.L_45:


//--------------------- .nv.callgraph             --------------------------
	.section	.nv.callgraph,"",@"SHT_CUDA_CALLGRAPH"
	.align	4
	.sectionentsize	8
	.align		4
        /*0000*/ 	.word	0x00000000
	.align		4
        /*0004*/ 	.word	0xffffffff
	.align		4
        /*0008*/ 	.word	0x00000000
	.align		4
        /*000c*/ 	.word	0xfffffffe
	.align		4
        /*0010*/ 	.word	0x00000000
	.align		4
        /*0014*/ 	.word	0xfffffffd
	.align		4
        /*0018*/ 	.word	0x00000000
	.align		4
        /*001c*/ 	.word	0xfffffffc


//--------------------- .text.matmul_kernel       --------------------------
	.section	.text.matmul_kernel,"ax",@progbits
	.align	128
        .global         matmul_kernel
        .type           matmul_kernel,@function
        .size           matmul_kernel,(.L_x_4 - matmul_kernel)
        .other          matmul_kernel,@"STO_CUDA_ENTRY STV_DEFAULT"
matmul_kernel:
.text.matmul_kernel:
[----:B------:R-:W0:Y:S08]  /*0000*/  LDC R1, c[0x0][0x28] ;  /* 0x00000a00ff017b82 */ /* 0x000e300000000800 */
[----:B------:R-:W1:Y:S01]  /*0010*/  LDC.64 R96, c[0x0][0x228] ;  /* 0x00008a00ff607b82 */ /* 0x000e620000000a00 */
[----:B------:R-:W2:Y:S01]  /*0020*/  S2R R5, SR_CTAID.X ;  /* 0x0000000000057919 */ /* 0x000ea20000002500 */
[----:B0-----:R-:W-:Y:S01]  /*0030*/  VIADD R1, R1, 0xffffff48 ;  /* 0xffffff4801017836 */ /* 0x001fe20000000000 */
[----:B------:R-:W-:Y:S01]  /*0040*/  ULDC.64 UR8, c[0x0][0x208] ;  /* 0x0000820000087ab9 */ /* 0x000fe20000000a00 */
[----:B------:R-:W-:Y:S01]  /*0050*/  ULDC UR7, c[0x0][0x230] ;  /* 0x00008c0000077ab9 */ /* 0x000fe20000000800 */
[----:B------:R-:W0:Y:S03]  /*0060*/  S2R R40, SR_TID.X ;  /* 0x0000000000287919 */ /* 0x000e260000002100 */
[----:B------:R-:W3:Y:S01]  /*0070*/  LDC R162, c[0x0][0x230] ;  /* 0x00008c00ffa27b82 */ /* 0x000ee20000000800 */
[----:B-1----:R-:W-:-:S05]  /*0080*/  VIADD R0, R97, 0xff ;  /* 0x000000ff61007836 */ /* 0x002fca0000000000 */
[----:B------:R-:W-:Y:S01]  /*0090*/  SHF.R.S32.HI R3, RZ, 0x1f, R0 ;  /* 0x0000001fff037819 */ /* 0x000fe20000011400 */
[----:B---3--:R-:W-:-:S03]  /*00a0*/  VIADD R162, R162, 0x1f ;  /* 0x0000001fa2a27836 */ /* 0x008fc60000000000 */
[----:B------:R-:W-:Y:S02]  /*00b0*/  LEA.HI R3, R3, R0, RZ, 0x8 ;  /* 0x0000000003037211 */ /* 0x000fe400078f40ff */
[----:B--2---:R-:W-:Y:S02]  /*00c0*/  IABS R8, R5 ;  /* 0x0000000500087213 */ /* 0x004fe40000000000 */
[----:B------:R-:W-:Y:S02]  /*00d0*/  SHF.R.S32.HI R3, RZ, 0x8, R3 ;  /* 0x00000008ff037819 */ /* 0x000fe40000011403 */
[----:B0-----:R-:W-:Y:S02]  /*00e0*/  SHF.R.U32.HI R47, RZ, 0x5, R40 ;  /* 0x00000005ff2f7819 */ /* 0x001fe40000011628 */
[----:B------:R-:W-:Y:S01]  /*00f0*/  LOP3.LUT R164, R40, 0x1f, RZ, 0xc0, !PT ;  /* 0x0000001f28a47812 */ /* 0x000fe200078ec0ff */
[----:B------:R-:W-:Y:S01]  /*0100*/  IMAD.SHL.U32 R4, R3, 0x8, RZ ;  /* 0x0000000803047824 */ /* 0x000fe200078e00ff */
[----:B------:R-:W-:-:S04]  /*0110*/  SGXT.U32 R47, R47, 0x2 ;  /* 0x000000022f2f781a */ /* 0x000fc80000000000 */
[-C--:B------:R-:W-:Y:S02]  /*0120*/  IABS R7, R4.reuse ;  /* 0x0000000400077213 */ /* 0x080fe40000000000 */
[----:B------:R-:W-:Y:S02]  /*0130*/  IABS R10, R4 ;  /* 0x00000004000a7213 */ /* 0x000fe40000000000 */
[----:B------:R-:W0:Y:S01]  /*0140*/  I2F.RP R0, R7 ;  /* 0x0000000700007306 */ /* 0x000e220000209400 */
[C---:B------:R-:W-:Y:S02]  /*0150*/  LOP3.LUT R225, R47.reuse, 0x4, RZ, 0xfc, !PT ;  /* 0x000000042fe17812 */ /* 0x040fe400078efcff */
[C---:B------:R-:W-:Y:S02]  /*0160*/  LOP3.LUT R41, R47.reuse, 0x8, RZ, 0xfc, !PT ;  /* 0x000000082f297812 */ /* 0x040fe400078efcff */
[C---:B------:R-:W-:Y:S02]  /*0170*/  LOP3.LUT R227, R47.reuse, 0xc, RZ, 0xfc, !PT ;  /* 0x0000000c2fe37812 */ /* 0x040fe400078efcff */
[----:B------:R-:W-:-:S02]  /*0180*/  LOP3.LUT R43, R47, 0x10, RZ, 0xfc, !PT ;  /* 0x000000102f2b7812 */ /* 0x000fc400078efcff */
[C---:B------:R-:W-:Y:S02]  /*0190*/  LOP3.LUT R229, R47.reuse, 0x14, RZ, 0xfc, !PT ;  /* 0x000000142fe57812 */ /* 0x040fe400078efcff */
[C---:B------:R-:W-:Y:S02]  /*01a0*/  LOP3.LUT R45, R47.reuse, 0x18, RZ, 0xfc, !PT ;  /* 0x000000182f2d7812 */ /* 0x040fe400078efcff */
[----:B------:R-:W-:Y:S01]  /*01b0*/  LOP3.LUT R231, R47, 0x1c, RZ, 0xfc, !PT ;  /* 0x0000001c2fe77812 */ /* 0x000fe200078efcff */
[----:B0-----:R-:W0:Y:S02]  /*01c0*/  MUFU.RCP R0, R0 ;  /* 0x0000000000007308 */ /* 0x001e240000001000 */
[----:B0-----:R-:W-:Y:S02]  /*01d0*/  VIADD R2, R0, 0xffffffe ;  /* 0x0ffffffe00027836 */ /* 0x001fe40000000000 */
[----:B------:R-:W-:-:S04]  /*01e0*/  IMAD.MOV R0, RZ, RZ, -R10 ;  /* 0x000000ffff007224 */ /* 0x000fc800078e0a0a */
[----:B------:R0:W1:Y:S02]  /*01f0*/  F2I.FTZ.U32.TRUNC.NTZ R3, R2 ;  /* 0x0000000200037305 */ /* 0x000064000021f000 */
[----:B0-----:R-:W-:Y:S02]  /*0200*/  IMAD.MOV.U32 R2, RZ, RZ, RZ ;  /* 0x000000ffff027224 */ /* 0x001fe400078e00ff */
[----:B-1----:R-:W-:-:S04]  /*0210*/  IMAD.MOV R6, RZ, RZ, -R3 ;  /* 0x000000ffff067224 */ /* 0x002fc800078e0a03 */
[----:B------:R-:W-:Y:S02]  /*0220*/  IMAD R9, R6, R7, RZ ;  /* 0x0000000706097224 */ /* 0x000fe400078e02ff */
[----:B------:R-:W-:Y:S02]  /*0230*/  IMAD.MOV.U32 R6, RZ, RZ, R8 ;  /* 0x000000ffff067224 */ /* 0x000fe400078e0008 */
[----:B------:R-:W-:-:S06]  /*0240*/  IMAD.HI.U32 R3, R3, R9, R2 ;  /* 0x0000000903037227 */ /* 0x000fcc00078e0002 */
[----:B------:R-:W-:-:S04]  /*0250*/  IMAD.HI.U32 R3, R3, R6, RZ ;  /* 0x0000000603037227 */ /* 0x000fc800078e00ff */
[----:B------:R-:W-:-:S05]  /*0260*/  IMAD R0, R3, R0, R6 ;  /* 0x0000000003007224 */ /* 0x000fca00078e0206 */
[----:B------:R-:W-:-:S13]  /*0270*/  ISETP.GT.U32.AND P1, PT, R7, R0, PT ;  /* 0x000000000700720c */ /* 0x000fda0003f24070 */
[----:B------:R-:W-:Y:S02]  /*0280*/  @!P1 IMAD.IADD R0, R0, 0x1, -R7 ;  /* 0x0000000100009824 */ /* 0x000fe400078e0a07 */
[----:B------:R-:W-:Y:S01]  /*0290*/  @!P1 VIADD R3, R3, 0x1 ;  /* 0x0000000103039836 */ /* 0x000fe20000000000 */
[----:B------:R-:W-:Y:S02]  /*02a0*/  ISETP.NE.AND P1, PT, R4, RZ, PT ;  /* 0x000000ff0400720c */ /* 0x000fe40003f25270 */
[----:B------:R-:W-:Y:S02]  /*02b0*/  ISETP.GE.U32.AND P0, PT, R0, R7, PT ;  /* 0x000000070000720c */ /* 0x000fe40003f06070 */
[----:B------:R-:W-:-:S04]  /*02c0*/  LOP3.LUT R0, R5, R4, RZ, 0x3c, !PT ;  /* 0x0000000405007212 */ /* 0x000fc800078e3cff */
[----:B------:R-:W-:Y:S01]  /*02d0*/  ISETP.GE.AND P2, PT, R0, RZ, PT ;  /* 0x000000ff0000720c */ /* 0x000fe20003f46270 */
[----:B------:R-:W-:-:S06]  /*02e0*/  VIADD R0, R96, 0x1f ;  /* 0x0000001f60007836 */ /* 0x000fcc0000000000 */
[----:B------:R-:W-:-:S04]  /*02f0*/  @P0 VIADD R3, R3, 0x1 ;  /* 0x0000000103030836 */ /* 0x000fc80000000000 */
[----:B------:R-:W-:Y:S01]  /*0300*/  IMAD.MOV.U32 R2, RZ, RZ, R3 ;  /* 0x000000ffff027224 */ /* 0x000fe200078e0003 */
[----:B------:R-:W-:-:S03]  /*0310*/  SHF.R.S32.HI R3, RZ, 0x1f, R0 ;  /* 0x0000001fff037819 */ /* 0x000fc60000011400 */
[----:B------:R-:W-:Y:S01]  /*0320*/  @!P2 IMAD.MOV R2, RZ, RZ, -R2 ;  /* 0x000000ffff02a224 */ /* 0x000fe200078e0a02 */
[----:B------:R-:W-:Y:S02]  /*0330*/  @!P1 LOP3.LUT R2, RZ, R4, RZ, 0x33, !PT ;  /* 0x00000004ff029212 */ /* 0x000fe400078e33ff */
[----:B------:R-:W-:-:S03]  /*0340*/  LEA.HI R3, R3, R0, RZ, 0x5 ;  /* 0x0000000003037211 */ /* 0x000fc600078f28ff */
[----:B------:R-:W-:Y:S02]  /*0350*/  IMAD.SHL.U32 R6, R2, 0x8, RZ ;  /* 0x0000000802067824 */ /* 0x000fe400078e00ff */
[----:B------:R-:W-:-:S03]  /*0360*/  IMAD.MOV R2, RZ, RZ, -R2 ;  /* 0x000000ffff027224 */ /* 0x000fc600078e0a02 */
[----:B------:R-:W-:Y:S01]  /*0370*/  LEA.HI.SX32 R3, R3, -R6, 0x1b ;  /* 0x8000000603037211 */ /* 0x000fe200078fdaff */
[----:B------:R-:W-:-:S03]  /*0380*/  IMAD R4, R4, R2, R5 ;  /* 0x0000000204047224 */ /* 0x000fc600078e0205 */
[----:B------:R-:W-:Y:S02]  /*0390*/  VIMNMX R11, R3, 0x8, PT ;  /* 0x00000008030b7848 */ /* 0x000fe40003fe0100 */
[----:B------:R-:W-:Y:S02]  /*03a0*/  IABS R9, R4 ;  /* 0x0000000400097213 */ /* 0x000fe40000000000 */
[----:B------:R-:W-:-:S04]  /*03b0*/  IABS R7, R11 ;  /* 0x0000000b00077213 */ /* 0x000fc80000000000 */
[----:B------:R-:W0:Y:S08]  /*03c0*/  I2F.RP R0, R7 ;  /* 0x0000000700007306 */ /* 0x000e300000209400 */
[----:B0-----:R-:W0:Y:S02]  /*03d0*/  MUFU.RCP R0, R0 ;  /* 0x0000000000007308 */ /* 0x001e240000001000 */
[----:B0-----:R-:W-:-:S06]  /*03e0*/  VIADD R3, R0, 0xffffffe ;  /* 0x0ffffffe00037836 */ /* 0x001fcc0000000000 */
[----:B------:R-:W0:Y:S02]  /*03f0*/  F2I.FTZ.U32.TRUNC.NTZ R3, R3 ;  /* 0x0000000300037305 */ /* 0x000e24000021f000 */
[----:B0-----:R-:W-:-:S04]  /*0400*/  IMAD.MOV R8, RZ, RZ, -R3 ;  /* 0x000000ffff087224 */ /* 0x001fc800078e0a03 */
[----:B------:R-:W-:Y:S01]  /*0410*/  IMAD.MOV.U32 R2, RZ, RZ, R8 ;  /* 0x000000ffff027224 */ /* 0x000fe200078e0008 */
[----:B------:R-:W-:-:S03]  /*0420*/  IABS R8, R11 ;  /* 0x0000000b00087213 */ /* 0x000fc60000000000 */
[----:B------:R-:W-:Y:S02]  /*0430*/  IMAD R5, R2, R7, RZ ;  /* 0x0000000702057224 */ /* 0x000fe400078e02ff */
[----:B------:R-:W-:Y:S02]  /*0440*/  IMAD.MOV.U32 R2, RZ, RZ, RZ ;  /* 0x000000ffff027224 */ /* 0x000fe400078e00ff */
[----:B------:R-:W-:Y:S02]  /*0450*/  IMAD.MOV R0, RZ, RZ, -R8 ;  /* 0x000000ffff007224 */ /* 0x000fe400078e0a08 */
        /* <DEDUP_REMOVED lines=9> */
[----:B------:R-:W-:-:S07]  /*04f0*/  ISETP.GE.AND P2, PT, R0, RZ, PT ;  /* 0x000000ff0000720c */ /* 0x000fce0003f46270 */
[----:B------:R-:W-:Y:S01]  /*0500*/  @P0 VIADD R2, R2, 0x1 ;  /* 0x0000000102020836 */ /* 0x000fe20000000000 */
[----:B------:R-:W-:-:S05]  /*0510*/  ISETP.GT.AND P0, PT, R162, 0x1f, PT ;  /* 0x0000001fa200780c */ /* 0x000fca0003f04270 */
[----:B------:R-:W-:Y:S01]  /*0520*/  @!P2 IMAD.MOV R2, RZ, RZ, -R2 ;  /* 0x000000ffff02a224 */ /* 0x000fe200078e0a02 */
[----:B------:R-:W-:-:S05]  /*0530*/  @!P1 LOP3.LUT R2, RZ, R11, RZ, 0x33, !PT ;  /* 0x0000000bff029212 */ /* 0x000fca00078e33ff */
[----:B------:R-:W-:Y:S02]  /*0540*/  IMAD.MOV R0, RZ, RZ, -R2 ;  /* 0x000000ffff007224 */ /* 0x000fe400078e0a02 */
[----:B------:R-:W-:Y:S02]  /*0550*/  IMAD.SHL.U32 R2, R2, 0x100, RZ ;  /* 0x0000010002027824 */ /* 0x000fe400078e00ff */
[----:B------:R-:W-:-:S03]  /*0560*/  IMAD R0, R11, R0, R4 ;  /* 0x000000000b007224 */ /* 0x000fc600078e0204 */
[----:B------:R-:W-:Y:S01]  /*0570*/  LOP3.LUT R155, R2, R47, RZ, 0xfc, !PT ;  /* 0x0000002f029b7212 */ /* 0x000fe200078efcff */
[----:B------:R-:W-:Y:S01]  /*0580*/  IMAD.IADD R3, R6, 0x1, R0 ;  /* 0x0000000106037824 */ /* 0x000fe200078e0200 */
[----:B------:R-:W-:Y:S02]  /*0590*/  LOP3.LUT R239, R2, 0x4, R47, 0xfe, !PT ;  /* 0x0000000402ef7812 */ /* 0x000fe400078efe2f */
[----:B------:R-:W-:Y:S01]  /*05a0*/  LOP3.LUT R28, R155, 0x20, RZ, 0xfc, !PT ;  /* 0x000000209b1c7812 */ /* 0x000fe200078efcff */
[----:B------:R-:W-:Y:S01]  /*05b0*/  IMAD R240, R3, 0x20, R164 ;  /* 0x0000002003f07824 */ /* 0x000fe200078e02a4 */
[C---:B------:R-:W-:Y:S02]  /*05c0*/  LOP3.LUT R30, R155.reuse, 0x24, RZ, 0xfc, !PT ;  /* 0x000000249b1e7812 */ /* 0x040fe400078efcff */
[C---:B------:R-:W-:Y:S01]  /*05d0*/  LOP3.LUT R32, R155.reuse, 0x28, RZ, 0xfc, !PT ;  /* 0x000000289b207812 */ /* 0x040fe200078efcff */
[----:B------:R0:W-:Y:S01]  /*05e0*/  STL [R1+0x94], R28 ;  /* 0x0000941c01007387 */ /* 0x0001e20000100800 */
[----:B------:R-:W-:-:S02]  /*05f0*/  LOP3.LUT R34, R155, 0x2c, RZ, 0xfc, !PT ;  /* 0x0000002c9b227812 */ /* 0x000fc400078efcff */
[C---:B------:R-:W-:Y:S01]  /*0600*/  LOP3.LUT R36, R155.reuse, 0x30, RZ, 0xfc, !PT ;  /* 0x000000309b247812 */ /* 0x040fe200078efcff */
[----:B------:R0:W-:Y:S01]  /*0610*/  STL [R1+0xac], R30 ;  /* 0x0000ac1e01007387 */ /* 0x0001e20000100800 */
[C---:B------:R-:W-:Y:S02]  /*0620*/  LOP3.LUT R38, R155.reuse, 0x34, RZ, 0xfc, !PT ;  /* 0x000000349b267812 */ /* 0x040fe400078efcff */
[C---:B------:R-:W-:Y:S01]  /*0630*/  LOP3.LUT R42, R155.reuse, 0x38, RZ, 0xfc, !PT ;  /* 0x000000389b2a7812 */ /* 0x040fe200078efcff */
[----:B------:R0:W-:Y:S01]  /*0640*/  STL [R1+0xa8], R32 ;  /* 0x0000a82001007387 */ /* 0x0001e20000100800 */
        /* <DEDUP_REMOVED lines=54> */
[----:B------:R-:W-:Y:S02]  /*09b0*/  LOP3.LUT R126, R155, 0xcc, RZ, 0xfc, !PT ;  /* 0x000000cc9b7e7812 */ /* 0x000fe400078efcff */
[C-C-:B------:R-:W-:Y:S01]  /*09c0*/  LOP3.LUT R238, R2.reuse, 0x8, R47.reuse, 0xfe, !PT ;  /* 0x0000000802ee7812 */ /* 0x140fe200078efe2f */
[----:B------:R0:W-:Y:S01]  /*09d0*/  STL [R1+0x58], R72 ;  /* 0x0000584801007387 */ /* 0x0001e20000100800 */
[----:B------:R-:W-:-:S02]  /*09e0*/  LOP3.LUT R237, R2, 0xc, R47, 0xfe, !PT ;  /* 0x0000000c02ed7812 */ /* 0x000fc400078efe2f */
[C-C-:B------:R-:W-:Y:S01]  /*09f0*/  LOP3.LUT R236, R2.reuse, 0x10, R47.reuse, 0xfe, !PT ;  /* 0x0000001002ec7812 */ /* 0x140fe200078efe2f */
[----:B------:R0:W-:Y:S01]  /*0a00*/  STL [R1+0x54], R74 ;  /* 0x0000544a01007387 */ /* 0x0001e20000100800 */
[C-C-:B------:R-:W-:Y:S02]  /*0a10*/  LOP3.LUT R235, R2.reuse, 0x14, R47.reuse, 0xfe, !PT ;  /* 0x0000001402eb7812 */ /* 0x140fe400078efe2f */
[C-C-:B------:R-:W-:Y:S01]  /*0a20*/  LOP3.LUT R234, R2.reuse, 0x18, R47.reuse, 0xfe, !PT ;  /* 0x0000001802ea7812 */ /* 0x140fe200078efe2f */
[----:B------:R0:W-:Y:S01]  /*0a30*/  STL [R1+0x50], R76 ;  /* 0x0000504c01007387 */ /* 0x0001e20000100800 */
[----:B------:R-:W-:Y:S02]  /*0a40*/  LOP3.LUT R233, R2, 0x1c, R47, 0xfe, !PT ;  /* 0x0000001c02e97812 */ /* 0x000fe400078efe2f */
        /* <DEDUP_REMOVED lines=17> */
[----:B------:R-:W-:-:S03]  /*0b60*/  LOP3.LUT R241, R155, 0xfc, RZ, 0xfc, !PT ;  /* 0x000000fc9bf17812 */ /* 0x000fc600078efcff */
[----:B------:R0:W-:Y:S04]  /*0b70*/  STL [R1+0x34], R90 ;  /* 0x0000345a01007387 */ /* 0x0001e80000100800 */
        /* <DEDUP_REMOVED lines=12> */
[----:B------:R0:W-:Y:S01]  /*0c40*/  STL [R1], R126 ;  /* 0x0000007e01007387 */ /* 0x0001e20000100800 */
[----:B------:R-:W-:Y:S05]  /*0c50*/  @P0 BRA `(.L_x_0) ;  /* 0x00000000004c0947 */ /* 0x000fea0003800000 */
[----:B------:R-:W-:Y:S01]  /*0c60*/  IMAD.SHL.U32 R0, R40, 0x20, RZ ;  /* 0x0000002028007824 */ /* 0x000fe200078e00ff */
[----:B------:R-:W-:Y:S02]  /*0c70*/  CS2R R112, SRZ ;  /* 0x0000000000707805 */ /* 0x000fe4000001ff00 */
[----:B------:R-:W-:Y:S02]  /*0c80*/  CS2R R114, SRZ ;  /* 0x0000000000727805 */ /* 0x000fe4000001ff00 */
[----:B------:R-:W-:Y:S02]  /*0c90*/  CS2R R16, SRZ ;  /* 0x0000000000107805 */ /* 0x000fe4000001ff00 */
[----:B------:R-:W-:Y:S01]  /*0ca0*/  CS2R R18, SRZ ;  /* 0x0000000000127805 */ /* 0x000fe2000001ff00 */
[----:B------:R1:W-:Y:S01]  /*0cb0*/  STL [R1+0xb0], R0 ;  /* 0x0000b00001007387 */ /* 0x0003e20000100800 */
[----:B------:R-:W-:Y:S02]  /*0cc0*/  CS2R R20, SRZ ;  /* 0x0000000000147805 */ /* 0x000fe4000001ff00 */
[----:B------:R-:W-:-:S02]  /*0cd0*/  CS2R R22, SRZ ;  /* 0x0000000000167805 */ /* 0x000fc4000001ff00 */
[----:B------:R-:W-:Y:S02]  /*0ce0*/  CS2R R24, SRZ ;  /* 0x0000000000187805 */ /* 0x000fe4000001ff00 */
[----:B------:R-:W-:Y:S02]  /*0cf0*/  CS2R R26, SRZ ;  /* 0x00000000001a7805 */ /* 0x000fe4000001ff00 */
[----:B------:R-:W-:Y:S02]  /*0d00*/  CS2R R120, SRZ ;  /* 0x0000000000787805 */ /* 0x000fe4000001ff00 */
[----:B------:R-:W-:Y:S02]  /*0d10*/  CS2R R122, SRZ ;  /* 0x00000000007a7805 */ /* 0x000fe4000001ff00 */
[----:B------:R-:W-:Y:S02]  /*0d20*/  CS2R R4, SRZ ;  /* 0x0000000000047805 */ /* 0x000fe4000001ff00 */
[----:B------:R-:W-:-:S02]  /*0d30*/  CS2R R6, SRZ ;  /* 0x0000000000067805 */ /* 0x000fc4000001ff00 */
[----:B------:R-:W-:Y:S02]  /*0d40*/  CS2R R8, SRZ ;  /* 0x0000000000087805 */ /* 0x000fe4000001ff00 */
[----:B------:R-:W-:Y:S02]  /*0d50*/  CS2R R10, SRZ ;  /* 0x00000000000a7805 */ /* 0x000fe4000001ff00 */
[----:B------:R-:W-:Y:S02]  /*0d60*/  CS2R R12, SRZ ;  /* 0x00000000000c7805 */ /* 0x000fe4000001ff00 */
[----:B------:R-:W-:Y:S01]  /*0d70*/  CS2R R14, SRZ ;  /* 0x00000000000e7805 */ /* 0x000fe2000001ff00 */
[----:B-1----:R-:W-:Y:S06]  /*0d80*/  BRA `(.L_x_1) ;  /* 0x0000007000407947 */ /* 0x002fec0003800000 */
.L_x_0:
[----:B------:R-:W-:Y:S01]  /*0d90*/  IABS R2, R97 ;  /* 0x0000006100027213 */ /* 0x000fe20000000000 */
[----:B------:R-:W-:Y:S01]  /*0da0*/  IMAD.MOV.U32 R4, RZ, RZ, RZ ;  /* 0x000000ffff047224 */ /* 0x000fe200078e00ff */
[----:B------:R-:W-:Y:S01]  /*0db0*/  IABS R0, R96 ;  /* 0x0000006000007213 */ /* 0x000fe20000000000 */
[----:B------:R-:W-:Y:S01]  /*0dc0*/  ULDC UR4, c[0x0][0x234] ;  /* 0x00008d0000047ab9 */ /* 0x000fe20000000800 */
[----:B------:R-:W1:Y:S01]  /*0dd0*/  I2F.RP R3, R2 ;  /* 0x0000000200037306 */ /* 0x000e620000209400 */
[----:B------:R-:W-:Y:S01]  /*0de0*/  IABS R10, R241 ;  /* 0x000000f1000a7213 */ /* 0x000fe20000000000 */
[----:B------:R-:W-:Y:S01]  /*0df0*/  ULDC.64 UR10, c[0x0][0x210] ;  /* 0x00008400000a7ab9 */ /* 0x000fe20000000a00 */
[----:B------:R-:W-:Y:S01]  /*0e00*/  IABS R11, R242 ;  /* 0x000000f2000b7213 */ /* 0x000fe20000000000 */
[----:B------:R-:W2:Y:S01]  /*0e10*/  LDC R161, c[0x0][0x23c] ;  /* 0x00008f00ffa17b82 */ /* 0x000ea20000000800 */
[----:B------:R-:W-:Y:S02]  /*0e20*/  IABS R13, R243 ;  /* 0x000000f3000d7213 */ /* 0x000fe40000000000 */
[----:B------:R-:W-:Y:S01]  /*0e30*/  IABS R15, R245 ;  /* 0x000000f5000f7213 */ /* 0x000fe20000000000 */
[----:B------:R-:W3:Y:S01]  /*0e40*/  I2F.RP R8, R0 ;  /* 0x0000000000087306 */ /* 0x000ee20000209400 */
[----:B------:R-:W-:-:S02]  /*0e50*/  IABS R17, R246 ;  /* 0x000000f600117213 */ /* 0x000fc40000000000 */
[----:B------:R-:W-:Y:S02]  /*0e60*/  IABS R19, R247 ;  /* 0x000000f700137213 */ /* 0x000fe40000000000 */
[----:B------:R-:W-:Y:S02]  /*0e70*/  IABS R21, R248 ;  /* 0x000000f800157213 */ /* 0x000fe40000000000 */
[----:B------:R-:W-:Y:S01]  /*0e80*/  IABS R23, R249 ;  /* 0x000000f900177213 */ /* 0x000fe20000000000 */
[----:B-1----:R-:W1:Y:S01]  /*0e90*/  MUFU.RCP R3, R3 ;  /* 0x0000000300037308 */ /* 0x002e620000001000 */
[----:B------:R-:W-:Y:S02]  /*0ea0*/  IABS R25, R250 ;  /* 0x000000fa00197213 */ /* 0x000fe40000000000 */
[----:B------:R-:W-:Y:S02]  /*0eb0*/  IABS R27, R251 ;  /* 0x000000fb001b7213 */ /* 0x000fe40000000000 */
[----:B------:R-:W-:-:S02]  /*0ec0*/  IABS R29, R252 ;  /* 0x000000fc001d7213 */ /* 0x000fc40000000000 */
[----:B------:R-:W-:Y:S01]  /*0ed0*/  IABS R31, R126 ;  /* 0x0000007e001f7213 */ /* 0x000fe20000000000 */
[----:B---3--:R-:W3:Y:S01]  /*0ee0*/  MUFU.RCP R8, R8 ;  /* 0x0000000800087308 */ /* 0x008ee20000001000 */
[----:B------:R-:W-:Y:S02]  /*0ef0*/  IABS R33, R124 ;  /* 0x0000007c00217213 */ /* 0x000fe40000000000 */
[----:B------:R-:W-:Y:S01]  /*0f00*/  IABS R35, R118 ;  /* 0x0000007600237213 */ /* 0x000fe20000000000 */
[----:B--2---:R-:W-:Y:S01]  /*0f10*/  IMAD R164, R164, R161, RZ ;  /* 0x000000a1a4a47224 */ /* 0x004fe200078e02ff */
[----:B------:R-:W-:Y:S01]  /*0f20*/  IABS R37, R116 ;  /* 0x0000007400257213 */ /* 0x000fe20000000000 */
[----:B------:R-:W-:Y:S01]  /*0f30*/  IMAD.SHL.U32 R161, R161, 0x20, RZ ;  /* 0x00000020a1a17824 */ /* 0x000fe200078e00ff */
[----:B------:R-:W-:Y:S01]  /*0f40*/  IABS R39, R110 ;  /* 0x0000006e00277213 */ /* 0x000fe20000000000 */
[----:B-1----:R-:W-:Y:S01]  /*0f50*/  VIADD R5, R3, 0xffffffe ;  /* 0x0ffffffe03057836 */ /* 0x002fe20000000000 */
[----:B------:R-:W-:-:S02]  /*0f60*/  IABS R49, R108 ;  /* 0x0000006c00317213 */ /* 0x000fc40000000000 */
[----:B------:R-:W-:Y:S02]  /*0f70*/  IABS R51, R106 ;  /* 0x0000006a00337213 */ /* 0x000fe40000000000 */
[----:B------:R-:W-:Y:S01]  /*0f80*/  IABS R53, R104 ;  /* 0x0000006800357213 */ /* 0x000fe20000000000 */
[----:B------:R-:W1:Y:S01]  /*0f90*/  F2I.FTZ.U32.TRUNC.NTZ R5, R5 ;  /* 0x0000000500057305 */ /* 0x000e62000021f000 */
[----:B------:R-:W-:Y:S01]  /*0fa0*/  IABS R55, R102 ;  /* 0x0000006600377213 */ /* 0x000fe20000000000 */
[----:B---3--:R-:W-:Y:S01]  /*0fb0*/  VIADD R6, R8, 0xffffffe ;  /* 0x0ffffffe08067836 */ /* 0x008fe20000000000 */
[----:B------:R-:W-:Y:S02]  /*0fc0*/  IABS R57, R100 ;  /* 0x0000006400397213 */ /* 0x000fe40000000000 */
[----:B------:R-:W-:Y:S02]  /*0fd0*/  IABS R59, R98 ;  /* 0x00000062003b7213 */ /* 0x000fe40000000000 */
[----:B------:R-:W-:Y:S01]  /*0fe0*/  IABS R61, R94 ;  /* 0x0000005e003d7213 */ /* 0x000fe20000000000 */
[----:B------:R2:W3:Y:S01]  /*0ff0*/  F2I.FTZ.U32.TRUNC.NTZ R7, R6 ;  /* 0x0000000600077305 */ /* 0x0004e2000021f000 */
[----:B------:R-:W-:-:S02]  /*1000*/  IABS R63, R92 ;  /* 0x0000005c003f7213 */ /* 0x000fc40000000000 */
[----:B------:R-:W-:Y:S02]  /*1010*/  IABS R65, R90 ;  /* 0x0000005a00417213 */ /* 0x000fe40000000000 */
[----:B------:R-:W-:Y:S01]  /*1020*/  IABS R67, R88 ;  /* 0x0000005800437213 */ /* 0x000fe20000000000 */
[--C-:B-1----:R-:W-:Y:S01]  /*1030*/  IMAD.MOV R9, RZ, RZ, -R5.reuse ;  /* 0x000000ffff097224 */ /* 0x102fe200078e0a05 */
[----:B------:R-:W-:Y:S01]  /*1040*/  IABS R69, R86 ;  /* 0x0000005600457213 */ /* 0x000fe20000000000 */
[----:B--2---:R-:W-:Y:S01]  /*1050*/  IMAD.MOV.U32 R6, RZ, RZ, RZ ;  /* 0x000000ffff067224 */ /* 0x004fe200078e00ff */
[----:B------:R-:W-:Y:S01]  /*1060*/  IABS R71, R84 ;  /* 0x0000005400477213 */ /* 0x000fe20000000000 */
[----:B------:R-:W-:Y:S01]  /*1070*/  IMAD R9, R9, R2, RZ ;  /* 0x0000000209097224 */ /* 0x000fe200078e02ff */
[----:B------:R-:W-:Y:S02]  /*1080*/  IABS R73, R82 ;  /* 0x0000005200497213 */ /* 0x000fe40000000000 */
[----:B------:R-:W-:Y:S01]  /*1090*/  IABS R75, R80 ;  /* 0x00000050004b7213 */ /* 0x000fe20000000000 */
[----:B------:R-:W-:Y:S01]  /*10a0*/  IMAD.HI.U32 R4, R5, R9, R4 ;  /* 0x0000000905047227 */ /* 0x000fe200078e0004 */
[----:B------:R-:W-:-:S02]  /*10b0*/  IABS R77, R78 ;  /* 0x0000004e004d7213 */ /* 0x000fc40000000000 */
[----:B------:R-:W-:Y:S01]  /*10c0*/  IABS R79, R76 ;  /* 0x0000004c004f7213 */ /* 0x000fe20000000000 */
[----:B---3--:R-:W-:Y:S01]  /*10d0*/  IMAD.MOV R3, RZ, RZ, -R7 ;  /* 0x000000ffff037224 */ /* 0x008fe200078e0a07 */
[----:B------:R-:W-:Y:S01]  /*10e0*/  IABS R81, R74 ;  /* 0x0000004a00517213 */ /* 0x000fe20000000000 */
[----:B------:R-:W-:Y:S01]  /*10f0*/  IMAD.MOV.U32 R9, RZ, RZ, R10 ;  /* 0x000000ffff097224 */ /* 0x000fe200078e000a */
[----:B------:R-:W-:Y:S01]  /*1100*/  IABS R10, R244 ;  /* 0x000000f4000a7213 */ /* 0x000fe20000000000 */
[----:B------:R-:W-:Y:S01]  /*1110*/  IMAD R3, R3, R0, RZ ;  /* 0x0000000003037224 */ /* 0x000fe200078e02ff */
[----:B------:R-:W-:Y:S01]  /*1120*/  IABS R83, R72 ;  /* 0x0000004800537213 */ /* 0x000fe20000000000 */
[C---:B------:R-:W-:Y:S01]  /*1130*/  IMAD.HI.U32 R8, R4.reuse, R11, RZ ;  /* 0x0000000b04087227 */ /* 0x040fe200078e00ff */
[----:B------:R-:W-:Y:S02]  /*1140*/  IABS R85, R70 ;  /* 0x0000004600557213 */ /* 0x000fe40000000000 */
[----:B------:R-:W-:Y:S01]  /*1150*/  IABS R87, R68 ;  /* 0x0000004400577213 */ /* 0x000fe20000000000 */
[----:B------:R-:W-:Y:S01]  /*1160*/  IMAD.HI.U32 R5, R4, R9, RZ ;  /* 0x0000000904057227 */ /* 0x000fe200078e00ff */
[----:B------:R-:W-:-:S02]  /*1170*/  IABS R89, R66 ;  /* 0x0000004200597213 */ /* 0x000fc40000000000 */
[----:B------:R-:W-:Y:S01]  /*1180*/  IABS R91, R64 ;  /* 0x00000040005b7213 */ /* 0x000fe20000000000 */
[----:B------:R-:W-:Y:S01]  /*1190*/  IMAD.HI.U32 R3, R7, R3, R6 ;  /* 0x0000000307037227 */ /* 0x000fe200078e0006 */
[----:B------:R-:W-:Y:S02]  /*11a0*/  IABS R93, R62 ;  /* 0x0000003e005d7213 */ /* 0x000fe40000000000 */
[----:B------:R-:W-:Y:S01]  /*11b0*/  IABS R95, R60 ;  /* 0x0000003c005f7213 */ /* 0x000fe20000000000 */
[----:B------:R-:W-:Y:S01]  /*11c0*/  IMAD.HI.U32 R6, R4, R13, RZ ;  /* 0x0000000d04067227 */ /* 0x000fe200078e00ff */
[----:B------:R-:W-:Y:S02]  /*11d0*/  IABS R99, R58 ;  /* 0x0000003a00637213 */ /* 0x000fe40000000000 */
[----:B------:R-:W-:Y:S01]  /*11e0*/  IABS R101, R56 ;  /* 0x0000003800657213 */ /* 0x000fe20000000000 */
[----:B------:R-:W-:Y:S01]  /*11f0*/  IMAD.MOV R8, RZ, RZ, -R8 ;  /* 0x000000ffff087224 */ /* 0x000fe200078e0a08 */
[----:B------:R-:W-:Y:S01]  /*1200*/  IABS R103, R54 ;  /* 0x0000003600677213 */ /* 0x000fe20000000000 */
[----:B------:R-:W-:Y:S01]  /*1210*/  IMAD.MOV R5, RZ, RZ, -R5 ;  /* 0x000000ffff057224 */ /* 0x000fe200078e0a05 */
[----:B------:R-:W-:Y:S01]  /*1220*/  IABS R105, R52 ;  /* 0x0000003400697213 */ /* 0x000fe20000000000 */
[----:B------:R-:W-:Y:S01]  /*1230*/  IMAD.MOV R6, RZ, RZ, -R6 ;  /* 0x000000ffff067224 */ /* 0x000fe200078e0a06 */
[----:B------:R-:W-:Y:S01]  /*1240*/  IABS R107, R50 ;  /* 0x00000032006b7213 */ /* 0x000fe20000000000 */
[C---:B------:R-:W-:Y:S01]  /*1250*/  IMAD R7, R2.reuse, R8, R11 ;  /* 0x0000000802077224 */ /* 0x040fe200078e020b */
[----:B------:R-:W-:Y:S01]  /*1260*/  IABS R109, R48 ;  /* 0x00000030006d7213 */ /* 0x000fe20000000000 */
[----:B------:R-:W-:Y:S01]  /*1270*/  IMAD.MOV.U32 R11, RZ, RZ, R10 ;  /* 0x000000ffff0b7224 */ /* 0x000fe200078e000a */
[----:B------:R-:W-:Y:S01]  /*1280*/  IABS R111, R46 ;  /* 0x0000002e006f7213 */ /* 0x000fe20000000000 */
[C---:B------:R-:W-:Y:S01]  /*1290*/  IMAD R5, R2.reuse, R5, R9 ;  /* 0x0000000502057224 */ /* 0x040fe200078e0209 */
[----:B------:R-:W-:Y:S01]  /*12a0*/  IABS R113, R44 ;  /* 0x0000002c00717213 */ /* 0x000fe20000000000 */
[----:B------:R-:W-:Y:S01]  /*12b0*/  IMAD R9, R2, R6, R13 ;  /* 0x0000000602097224 */ /* 0x000fe200078e020d */
[----:B------:R-:W-:Y:S01]  /*12c0*/  IABS R115, R42 ;  /* 0x0000002a00737213 */ /* 0x000fe20000000000 */
[----:B------:R-:W-:Y:S01]  /*12d0*/  IMAD.HI.U32 R6, R4, R11, RZ ;  /* 0x0000000b04067227 */ /* 0x000fe200078e00ff */
[----:B------:R-:W-:-:S02]  /*12e0*/  IABS R117, R38 ;  /* 0x0000002600757213 */ /* 0x000fc40000000000 */
[----:B------:R-:W-:Y:S01]  /*12f0*/  IABS R119, R36 ;  /* 0x0000002400777213 */ /* 0x000fe20000000000 */
[C---:B------:R-:W-:Y:S01]  /*1300*/  IMAD.HI.U32 R8, R4.reuse, R15, RZ ;  /* 0x0000000f04087227 */ /* 0x040fe200078e00ff */
[----:B------:R-:W-:Y:S02]  /*1310*/  IABS R121, R34 ;  /* 0x0000002200797213 */ /* 0x000fe40000000000 */
[----:B------:R-:W-:Y:S01]  /*1320*/  IABS R123, R32 ;  /* 0x00000020007b7213 */ /* 0x000fe20000000000 */
[----:B------:R-:W-:Y:S01]  /*1330*/  IMAD.MOV R10, RZ, RZ, -R6 ;  /* 0x000000ffff0a7224 */ /* 0x000fe200078e0a06 */
[----:B------:R-:W-:Y:S01]  /*1340*/  IABS R125, R30 ;  /* 0x0000001e007d7213 */ /* 0x000fe20000000000 */
[----:B------:R-:W-:Y:S01]  /*1350*/  IMAD.MOV R13, RZ, RZ, -R8 ;  /* 0x000000ffff0d7224 */ /* 0x000fe200078e0a08 */
[----:B------:R-:W-:Y:S01]  /*1360*/  IABS R141, R155 ;  /* 0x0000009b008d7213 */ /* 0x000fe20000000000 */
[----:B------:R-:W-:Y:S01]  /*1370*/  IMAD.HI.U32 R6, R4, R17, RZ ;  /* 0x0000001104067227 */ /* 0x000fe200078e00ff */
[----:B------:R-:W-:-:S02]  /*1380*/  ISETP.GT.U32.AND P0, PT, R2, R5, PT ;  /* 0x000000050200720c */ /* 0x000fc40003f04070 */
[----:B------:R-:W-:Y:S01]  /*1390*/  ISETP.GT.U32.AND P3, PT, R2, R7, PT ;  /* 0x000000070200720c */ /* 0x000fe20003f64070 */
[----:B------:R-:W-:Y:S01]  /*13a0*/  IMAD.HI.U32 R8, R4, R19, RZ ;  /* 0x0000001304087227 */ /* 0x000fe200078e00ff */
[----:B------:R-:W-:Y:S02]  /*13b0*/  IABS R127, R28 ;  /* 0x0000001c007f7213 */ /* 0x000fe40000000000 */
[----:B------:R-:W-:Y:S01]  /*13c0*/  IABS R129, R233 ;  /* 0x000000e900817213 */ /* 0x000fe20000000000 */
[----:B------:R-:W-:Y:S01]  /*13d0*/  IMAD R11, R2, R10, R11 ;  /* 0x0000000a020b7224 */ /* 0x000fe200078e020b */
        /* <DEDUP_REMOVED lines=8> */
[C---:B------:R-:W-:Y:S01]  /*1460*/  IMAD R13, R2.reuse, R13, R15 ;  /* 0x0000000d020d7224 */ /* 0x040fe200078e020f */
[----:B------:R-:W-:Y:S01]  /*1470*/  IABS R137, R238 ;  /* 0x000000ee00897213 */ /* 0x000fe20000000000 */
[----:B------:R-:W-:Y:S01]  /*1480*/  IMAD.MOV R10, RZ, RZ, -R10 ;  /* 0x000000ffff0a7224 */ /* 0x000fe200078e0a0a */
[----:B------:R-:W-:Y:S01]  /*1490*/  IABS R139, R239 ;  /* 0x000000ef008b7213 */ /* 0x000fe20000000000 */
[C---:B------:R-:W-:Y:S01]  /*14a0*/  IMAD R15, R2.reuse, R6, R17 ;  /* 0x00000006020f7224 */ /* 0x040fe200078e0211 */
[C---:B------:R-:W-:Y:S01]  /*14b0*/  ISETP.GT.U32.AND P5, PT, R2.reuse, R13, PT ;  /* 0x0000000d0200720c */ /* 0x040fe20003fa4070 */
[----:B------:R-:W-:Y:S01]  /*14c0*/  IMAD R17, R2, R8, R19 ;  /* 0x0000000802117224 */ /* 0x000fe200078e0213 */
[----:B------:R-:W-:Y:S01]  /*14d0*/  SHF.R.S32.HI R163, RZ, 0x1f, R164 ;  /* 0x0000001fffa37819 */ /* 0x000fe200000114a4 */
[----:B------:R-:W-:Y:S01]  /*14e0*/  IMAD.HI.U32 R6, R4, R23, RZ ;  /* 0x0000001704067227 */ /* 0x000fe200078e00ff */
[----:B------:R-:W-:-:S02]  /*14f0*/  ISETP.GT.U32.AND P4, PT, R2, R15, PT ;  /* 0x0000000f0200720c */ /* 0x000fc40003f84070 */
[----:B------:R-:W-:Y:S01]  /*1500*/  SHF.L.U64.HI R163, R164, 0x1, R163 ;  /* 0x00000001a4a37819 */ /* 0x000fe200000102a3 */
[----:B------:R-:W-:-:S04]  /*1510*/  IMAD.HI.U32 R8, R4, R25, RZ ;  /* 0x0000001904087227 */ /* 0x000fc800078e00ff */
[----:B------:R-:W-:Y:S02]  /*1520*/  IMAD R19, R2, R10, R21 ;  /* 0x0000000a02137224 */ /* 0x000fe400078e0215 */
[----:B------:R-:W-:Y:S02]  /*1530*/  IMAD.MOV R21, RZ, RZ, -R6 ;  /* 0x000000ffff157224 */ /* 0x000fe400078e0a06 */
[----:B------:R-:W-:Y:S02]  /*1540*/  IMAD.MOV R10, RZ, RZ, -R8 ;  /* 0x000000ffff0a7224 */ /* 0x000fe400078e0a08 */
[----:B------:R-:W-:-:S04]  /*1550*/  IMAD.HI.U32 R6, R4, R27, RZ ;  /* 0x0000001b04067227 */ /* 0x000fc800078e00ff */
[----:B------:R-:W-:-:S04]  /*1560*/  IMAD.HI.U32 R8, R4, R29, RZ ;  /* 0x0000001d04087227 */ /* 0x000fc800078e00ff */
[C---:B------:R-:W-:Y:S02]  /*1570*/  IMAD R21, R2.reuse, R21, R23 ;  /* 0x0000001502157224 */ /* 0x040fe400078e0217 */
[----:B------:R-:W-:Y:S02]  /*1580*/  IMAD R23, R2, R10, R25 ;  /* 0x0000000a02177224 */ /* 0x000fe400078e0219 */
[----:B------:R-:W-:-:S04]  /*1590*/  IMAD.HI.U32 R10, R4, R31, RZ ;  /* 0x0000001f040a7227 */ /* 0x000fc800078e00ff */
[----:B------:R-:W-:Y:S02]  /*15a0*/  IMAD.MOV R6, RZ, RZ, -R6 ;  /* 0x000000ffff067224 */ /* 0x000fe400078e0a06 */
[----:B------:R-:W-:Y:S02]  /*15b0*/  IMAD.MOV R8, RZ, RZ, -R8 ;  /* 0x000000ffff087224 */ /* 0x000fe400078e0a08 */
[----:B------:R-:W-:Y:S02]  /*15c0*/  IMAD.MOV R10, RZ, RZ, -R10 ;  /* 0x000000ffff0a7224 */ /* 0x000fe400078e0a0a */
[C---:B------:R-:W-:Y:S02]  /*15d0*/  IMAD R25, R2.reuse, R6, R27 ;  /* 0x0000000602197224 */ /* 0x040fe400078e021b */
[----:B------:R-:W-:Y:S02]  /*15e0*/  IMAD R27, R2, R8, R29 ;  /* 0x00000008021b7224 */ /* 0x000fe400078e021d */
[----:B------:R-:W-:-:S04]  /*15f0*/  IMAD.HI.U32 R6, R4, R33, RZ ;  /* 0x0000002104067227 */ /* 0x000fc800078e00ff */
        /* <DEDUP_REMOVED lines=121> */
[C---:B------:R-:W-:Y:S02]  /*1d90*/  IMAD R119, R2.reuse, R10, R121 ;  /* 0x0000000a02777224 */ /* 0x040fe400078e0279 */
[----:B------:R-:W-:Y:S02]  /*1da0*/  IMAD.MOV R121, RZ, RZ, -R6 ;  /* 0x000000ffff797224 */ /* 0x000fe400078e0a06 */
[----:B------:R-:W-:Y:S02]  /*1db0*/  IMAD.MOV R10, RZ, RZ, -R8 ;  /* 0x000000ffff0a7224 */ /* 0x000fe400078e0a08 */
[C---:B------:R-:W-:Y:S02]  /*1dc0*/  IMAD R121, R2.reuse, R121, R123 ;  /* 0x0000007902797224 */ /* 0x040fe400078e027b */
[----:B------:R-:W-:Y:S02]  /*1dd0*/  IMAD R123, R2, R10, R125 ;  /* 0x0000000a027b7224 */ /* 0x000fe400078e027d */
[----:B------:R-:W-:-:S04]  /*1de0*/  IMAD.HI.U32 R10, R4, R141, RZ ;  /* 0x0000008d040a7227 */ /* 0x000fc800078e00ff */
[----:B------:R-:W-:Y:S02]  /*1df0*/  IMAD.MOV R10, RZ, RZ, -R10 ;  /* 0x000000ffff0a7224 */ /* 0x000fe400078e0a0a */
[--C-:B------:R-:W-:Y:S01]  /*1e00*/  @!P0 IMAD.IADD R5, R5, 0x1, -R2.reuse ;  /* 0x0000000105058824 */ /* 0x100fe200078e0a02 */
[C---:B------:R-:W-:Y:S01]  /*1e10*/  ISETP.GT.U32.AND P0, PT, R2.reuse, R11, PT ;  /* 0x0000000b0200720c */ /* 0x040fe20003f04070 */
[C---:B------:R-:W-:Y:S02]  /*1e20*/  IMAD R141, R2.reuse, R10, R141 ;  /* 0x0000000a028d7224 */ /* 0x040fe400078e028d */
[--C-:B------:R-:W-:Y:S01]  /*1e30*/  @!P3 IMAD.IADD R7, R7, 0x1, -R2.reuse ;  /* 0x000000010707b824 */ /* 0x100fe200078e0a02 */
[C---:B------:R-:W-:Y:S01]  /*1e40*/  ISETP.GT.U32.AND P6, PT, R2.reuse, R5, PT ;  /* 0x000000050200720c */ /* 0x040fe20003fc4070 */
[--C-:B------:R-:W-:Y:S01]  /*1e50*/  @!P5 IMAD.IADD R13, R13, 0x1, -R2.reuse ;  /* 0x000000010d0dd824 */ /* 0x100fe200078e0a02 */
[C---:B------:R-:W-:Y:S01]  /*1e60*/  ISETP.GT.U32.AND P1, PT, R2.reuse, R141, PT ;  /* 0x0000008d0200720c */ /* 0x040fe20003f24070 */
[----:B------:R-:W-:Y:S01]  /*1e70*/  @!P4 IMAD.IADD R15, R15, 0x1, -R2 ;  /* 0x000000010f0fc824 */ /* 0x000fe200078e0a02 */
[----:B------:R-:W-:Y:S01]  /*1e80*/  ISETP.GT.U32.AND P3, PT, R2, R21, PT ;  /* 0x000000150200720c */ /* 0x000fe20003f64070 */
[----:B------:R-:W-:Y:S01]  /*1e90*/  IMAD.HI.U32 R6, R4, R127, RZ ;  /* 0x0000007f04067227 */ /* 0x000fe200078e00ff */
[----:B------:R-:W-:-:S02]  /*1ea0*/  ISETP.GT.U32.AND P5, PT, R2, R27, PT ;  /* 0x0000001b0200720c */ /* 0x000fc40003fa4070 */
[C---:B------:R-:W-:Y:S01]  /*1eb0*/  ISETP.GT.U32.AND P4, PT, R2.reuse, R29, PT ;  /* 0x0000001d0200720c */ /* 0x040fe20003f84070 */
[----:B------:R-:W-:Y:S01]  /*1ec0*/  @!P0 IMAD.IADD R11, R11, 0x1, -R2 ;  /* 0x000000010b0b8824 */ /* 0x000fe200078e0a02 */
[----:B------:R-:W-:Y:S01]  /*1ed0*/  ISETP.GT.U32.AND P0, PT, R2, R25, PT ;  /* 0x000000190200720c */ /* 0x000fe20003f04070 */
[----:B------:R-:W-:-:S04]  /*1ee0*/  IMAD.HI.U32 R8, R4, R129, RZ ;  /* 0x0000008104087227 */ /* 0x000fc800078e00ff */
[--C-:B------:R-:W-:Y:S01]  /*1ef0*/  @!P1 IMAD.IADD R141, R141, 0x1, -R2.reuse ;  /* 0x000000018d8d9824 */ /* 0x100fe200078e0a02 */
[C---:B------:R-:W-:Y:S01]  /*1f00*/  ISETP.GT.U32.AND P1, PT, R2.reuse, R9, PT ;  /* 0x000000090200720c */ /* 0x040fe20003f24070 */
[--C-:B------:R-:W-:Y:S01]  /*1f10*/  @!P6 IMAD.IADD R5, R5, 0x1, -R2.reuse ;  /* 0x000000010505e824 */ /* 0x100fe200078e0a02 */
[C---:B------:R-:W-:Y:S01]  /*1f20*/  ISETP.GT.U32.AND P6, PT, R2.reuse, R19, PT ;  /* 0x000000130200720c */ /* 0x040fe20003fc4070 */
[--C-:B------:R-:W-:Y:S01]  /*1f30*/  @!P3 IMAD.IADD R21, R21, 0x1, -R2.reuse ;  /* 0x000000011515b824 */ /* 0x100fe200078e0a02 */
[C---:B------:R-:W-:Y:S01]  /*1f40*/  ISETP.GT.U32.AND P2, PT, R2.reuse, R141, PT ;  /* 0x0000008d0200720c */ /* 0x040fe20003f44070 */
[--C-:B------:R-:W-:Y:S01]  /*1f50*/  @!P5 IMAD.IADD R27, R27, 0x1, -R2.reuse ;  /* 0x000000011b1bd824 */ /* 0x100fe200078e0a02 */
[C---:B------:R-:W-:Y:S01]  /*1f60*/  ISETP.GT.U32.AND P5, PT, R2.reuse, R15, PT ;  /* 0x0000000f0200720c */ /* 0x040fe20003fa4070 */
[--C-:B------:R-:W-:Y:S01]  /*1f70*/  @!P0 IMAD.IADD R25, R25, 0x1, -R2.reuse ;  /* 0x0000000119198824 */ /* 0x100fe200078e0a02 */
[----:B------:R-:W-:Y:S01]  /*1f80*/  ISETP.GT.U32.AND P0, PT, R2, R13, PT ;  /* 0x0000000d0200720c */ /* 0x000fe20003f04070 */
[----:B------:R-:W-:-:S02]  /*1f90*/  @!P4 IMAD.IADD R29, R29, 0x1, -R2 ;  /* 0x000000011d1dc824 */ /* 0x000fc400078e0a02 */
[----:B------:R-:W-:Y:S02]  /*1fa0*/  IMAD.MOV R6, RZ, RZ, -R6 ;  /* 0x000000ffff067224 */ /* 0x000fe400078e0a06 */
        /* <DEDUP_REMOVED lines=8> */
[----:B------:R-:W-:Y:S01]  /*2030*/  @!P0 IMAD.IADD R13, R13, 0x1, -R2 ;  /* 0x000000010d0d8824 */ /* 0x000fe200078e0a02 */
[C---:B------:R-:W-:Y:S01]  /*2040*/  ISETP.GT.U32.AND P0, PT, R2.reuse, R25, PT ;  /* 0x000000190200720c */ /* 0x040fe20003f04070 */
[----:B------:R-:W-:Y:S01]  /*2050*/  IMAD.MOV R8, RZ, RZ, -R8 ;  /* 0x000000ffff087224 */ /* 0x000fe200078e0a08 */
[C---:B------:R-:W-:Y:S01]  /*2060*/  ISETP.GT.U32.AND P5, PT, R2.reuse, R27, PT ;  /* 0x0000001b0200720c */ /* 0x040fe20003fa4070 */
[----:B------:R-:W-:-:S02]  /*2070*/  IMAD R125, R2, R6, R127 ;  /* 0x00000006027d7224 */ /* 0x000fc400078e027f */
[--C-:B------:R-:W-:Y:S01]  /*2080*/  @!P1 IMAD.IADD R23, R23, 0x1, -R2.reuse ;  /* 0x0000000117179824 */ /* 0x100fe200078e0a02 */
[C---:B------:R-:W-:Y:S01]  /*2090*/  ISETP.GT.U32.AND P1, PT, R2.reuse, R11, PT ;  /* 0x0000000b0200720c */ /* 0x040fe20003f24070 */
[--C-:B------:R-:W-:Y:S02]  /*20a0*/  @!P6 IMAD.IADD R7, R7, 0x1, -R2.reuse ;  /* 0x000000010707e824 */ /* 0x100fe400078e0a02 */
        /* <DEDUP_REMOVED lines=8> */
[C---:B------:R-:W-:Y:S01]  /*2130*/  IMAD R127, R2.reuse, R8, R129 ;  /* 0x00000008027f7224 */ /* 0x040fe200078e0281 */
        /* <DEDUP_REMOVED lines=16> */
[----:B------:R-:W-:Y:S01]  /*2240*/  IMAD.MOV.U32 R129, RZ, RZ, R12 ;  /* 0x000000ffff817224 */ /* 0x000fe200078e000c */
        /* <DEDUP_REMOVED lines=84> */
[----:B------:R-:W-:Y:S01]  /*2790*/  ISETP.GT.U32.AND P2, PT, R2, R71, PT ;  /* 0x000000470200720c */ /* 0x000fe20003f44070 */
[----:B------:R-:W-:Y:S01]  /*27a0*/  IMAD.HI.U32 R6, R4, R129, RZ ;  /* 0x0000008104067227 */ /* 0x000fe200078e00ff */
[----:B------:R-:W-:-:S03]  /*27b0*/  ISETP.GT.U32.AND P6, PT, R2, R91, PT ;  /* 0x0000005b0200720c */ /* 0x000fc60003fc4070 */
        /* <DEDUP_REMOVED lines=40> */
[----:B------:R-:W-:-:S02]  /*2a40*/  IMAD R131, R2, R8, R131 ;  /* 0x0000000802837224 */ /* 0x000fc400078e0283 */
        /* <DEDUP_REMOVED lines=21> */
[----:B------:R-:W-:Y:S02]  /*2ba0*/  IMAD.MOV R10, RZ, RZ, -R6 ;  /* 0x000000ffff0a7224 */ /* 0x000fe400078e0a06 */
[----:B------:R-:W-:-:S02]  /*2bb0*/  IMAD.MOV R8, RZ, RZ, -R8 ;  /* 0x000000ffff087224 */ /* 0x000fc400078e0a08 */
        /* <DEDUP_REMOVED lines=9> */
[----:B------:R-:W-:-:S04]  /*2c50*/  IMAD.HI.U32 R6, R4, R133, RZ ;  /* 0x0000008504067227 */ /* 0x000fc800078e00ff */
[----:B------:R-:W-:Y:S02]  /*2c60*/  IMAD R135, R2, R8, R135 ;  /* 0x0000000802877224 */ /* 0x000fe400078e0287 */
[----:B------:R-:W-:-:S04]  /*2c70*/  IMAD.HI.U32 R3, R3, R143, RZ ;  /* 0x0000008f03037227 */ /* 0x000fc800078e00ff */
[----:B------:R-:W-:Y:S01]  /*2c80*/  @!P3 IMAD.IADD R115, R115, 0x1, -R2 ;  /* 0x000000017373b824 */ /* 0x000fe200078e0a02 */
[C---:B------:R-:W-:Y:S01]  /*2c90*/  ISETP.GT.U32.AND P3, PT, R2.reuse, R129, PT ;  /* 0x000000810200720c */ /* 0x040fe20003f64070 */
[----:B------:R-:W-:Y:S02]  /*2ca0*/  IMAD.MOV R10, RZ, RZ, -R6 ;  /* 0x000000ffff0a7224 */ /* 0x000fe400078e0a06 */
[----:B------:R-:W-:Y:S02]  /*2cb0*/  IMAD.MOV R3, RZ, RZ, -R3 ;  /* 0x000000ffff037224 */ /* 0x000fe400078e0a03 */
[--C-:B------:R-:W-:Y:S01]  /*2cc0*/  @!P0 IMAD.IADD R121, R121, 0x1, -R2.reuse ;  /* 0x0000000179798824 */ /* 0x100fe200078e0a02 */
[C---:B------:R-:W-:Y:S01]  /*2cd0*/  ISETP.GT.U32.AND P0, PT, R2.reuse, R135, PT ;  /* 0x000000870200720c */ /* 0x040fe20003f04070 */
[C---:B------:R-:W-:Y:S02]  /*2ce0*/  IMAD R133, R2.reuse, R10, R133 ;  /* 0x0000000a02857224 */ /* 0x040fe400078e0285 */
[----:B------:R-:W-:Y:S01]  /*2cf0*/  @!P6 IMAD.IADD R117, R117, 0x1, -R2 ;  /* 0x000000017575e824 */ /* 0x000fe200078e0a02 */
[----:B------:R-:W-:Y:S01]  /*2d00*/  ISETP.GT.U32.AND P6, PT, R2, R131, PT ;  /* 0x000000830200720c */ /* 0x000fe20003fc4070 */
[----:B------:R-:W-:Y:S01]  /*2d10*/  IMAD R143, R0, R3, R143 ;  /* 0x00000003008f7224 */ /* 0x000fe200078e028f */
[----:B------:R-:W-:Y:S01]  /*2d20*/  SHF.R.S32.HI R3, RZ, 0x1f, R162 ;  /* 0x0000001fff037819 */ /* 0x000fe200000114a2 */
[--C-:B------:R-:W-:Y:S01]  /*2d30*/  @!P1 IMAD.IADD R119, R119, 0x1, -R2.reuse ;  /* 0x0000000177779824 */ /* 0x100fe200078e0a02 */
[C---:B------:R-:W-:Y:S01]  /*2d40*/  ISETP.GT.U32.AND P1, PT, R2.reuse, R133, PT ;  /* 0x000000850200720c */ /* 0x040fe20003f24070 */
[--C-:B------:R-:W-:Y:S01]  /*2d50*/  @!P2 IMAD.IADD R127, R127, 0x1, -R2.reuse ;  /* 0x000000017f7fa824 */ /* 0x100fe200078e0a02 */
[----:B------:R-:W-:Y:S01]  /*2d60*/  ISETP.GT.U32.AND P2, PT, R2, R121, PT ;  /* 0x000000790200720c */ /* 0x000fe20003f44070 */
[--C-:B------:R-:W-:Y:S01]  /*2d70*/  @!P5 IMAD.IADD R123, R123, 0x1, -R2.reuse ;  /* 0x000000017b7bd824 */ /* 0x100fe200078e0a02 */
[----:B------:R-:W-:Y:S01]  /*2d80*/  LEA.HI R162, R3, R162, RZ, 0x5 ;  /* 0x000000a203a27211 */ /* 0x000fe200078f28ff */
[----:B------:R-:W-:Y:S01]  /*2d90*/  @!P4 IMAD.IADD R125, R125, 0x1, -R2 ;  /* 0x000000017d7dc824 */ /* 0x000fe200078e0a02 */
[----:B------:R-:W-:Y:S01]  /*2da0*/  ISETP.GT.U32.AND P4, PT, R0, R143, PT ;  /* 0x0000008f0000720c */ /* 0x000fe20003f84070 */
[----:B------:R-:W-:Y:S01]  /*2db0*/  IMAD.HI.U32 R6, R4, R137, RZ ;  /* 0x0000008904067227 */ /* 0x000fe200078e00ff */
[----:B------:R-:W-:-:S03]  /*2dc0*/  SHF.R.S32.HI R162, RZ, 0x5, R162 ;  /* 0x00000005ffa27819 */ /* 0x000fc600000114a2 */
[----:B------:R-:W-:Y:S01]  /*2dd0*/  @!P3 IMAD.IADD R129, R129, 0x1, -R2 ;  /* 0x000000018181b824 */ /* 0x000fe200078e0a02 */
[C---:B------:R-:W-:Y:S01]  /*2de0*/  ISETP.GT.U32.AND P3, PT, R2.reuse, R123, PT ;  /* 0x0000007b0200720c */ /* 0x040fe20003f64070 */
[----:B------:R-:W-:Y:S02]  /*2df0*/  IMAD.MOV R6, RZ, RZ, -R6 ;  /* 0x000000ffff067224 */ /* 0x000fe400078e0a06 */
[--C-:B------:R-:W-:Y:S01]  /*2e00*/  @!P0 IMAD.IADD R135, R135, 0x1, -R2.reuse ;  /* 0x0000000187878824 */ /* 0x100fe200078e0a02 */
[C---:B------:R-:W-:Y:S01]  /*2e10*/  ISETP.GT.U32.AND P0, PT, R2.reuse, R127, PT ;  /* 0x0000007f0200720c */ /* 0x040fe20003f04070 */
[----:B------:R-:W-:Y:S02]  /*2e20*/  IMAD R137, R2, R6, R137 ;  /* 0x0000000602897224 */ /* 0x000fe400078e0289 */
[----:B------:R-:W-:Y:S02]  /*2e30*/  @!P6 IMAD.IADD R131, R131, 0x1, -R2 ;  /* 0x000000018383e824 */ /* 0x000fe400078e0a02 */
[----:B------:R-:W-:Y:S01]  /*2e40*/  IMAD.HI.U32 R4, R4, R139, RZ ;  /* 0x0000008b04047227 */ /* 0x000fe200078e00ff */
[----:B------:R-:W-:-:S03]  /*2e50*/  ISETP.GT.U32.AND P5, PT, R2, R137, PT ;  /* 0x000000890200720c */ /* 0x000fc60003fa4070 */
[--C-:B------:R-:W-:Y:S01]  /*2e60*/  @!P1 IMAD.IADD R133, R133, 0x1, -R2.reuse ;  /* 0x0000000185859824 */ /* 0x100fe200078e0a02 */
[C---:B------:R-:W-:Y:S01]  /*2e70*/  ISETP.GT.U32.AND P1, PT, R2.reuse, R125, PT ;  /* 0x0000007d0200720c */ /* 0x040fe20003f24070 */
[----:B------:R-:W-:Y:S01]  /*2e80*/  @!P2 IMAD.IADD R121, R121, 0x1, -R2 ;  /* 0x000000017979a824 */ /* 0x000fe200078e0a02 */
[----:B------:R-:W-:Y:S01]  /*2e90*/  ISETP.GT.U32.AND P2, PT, R2, R131, PT ;  /* 0x000000830200720c */ /* 0x000fe20003f44070 */
[----:B------:R-:W-:Y:S01]  /*2ea0*/  @!P4 IMAD.IADD R143, R143, 0x1, -R0 ;  /* 0x000000018f8fc824 */ /* 0x000fe200078e0a00 */
[----:B------:R-:W-:Y:S01]  /*2eb0*/  ISETP.GE.AND P4, PT, R240, RZ, PT ;  /* 0x000000fff000720c */ /* 0x000fe20003f86270 */
[----:B------:R-:W-:Y:S02]  /*2ec0*/  IMAD.MOV R4, RZ, RZ, -R4 ;  /* 0x000000ffff047224 */ /* 0x000fe400078e0a04 */
[----:B------:R-:W-:Y:S01]  /*2ed0*/  @!P3 IMAD.IADD R123, R123, 0x1, -R2 ;  /* 0x000000017b7bb824 */ /* 0x000fe200078e0a02 */
[----:B------:R-:W-:Y:S01]  /*2ee0*/  ISETP.GT.U32.AND P3, PT, R0, R143, PT ;  /* 0x0000008f0000720c */ /* 0x000fe20003f64070 */
[----:B------:R-:W-:-:S02]  /*2ef0*/  IMAD R139, R2, R4, R139 ;  /* 0x00000004028b7224 */ /* 0x000fc400078e028b */
        /* <DEDUP_REMOVED lines=8> */
[----:B------:R-:W-:Y:S01]  /*2f80*/  IMAD.SHL.U32 R164, R164, 0x2, RZ ;  /* 0x00000002a4a47824 */ /* 0x000fe200078e00ff */
[----:B------:R-:W-:Y:S01]  /*2f90*/  ISETP.NE.AND P2, PT, R96, RZ, PT ;  /* 0x000000ff6000720c */ /* 0x000fe20003f45270 */
[----:B------:R-:W-:Y:S01]  /*2fa0*/  @!P3 IMAD.IADD R143, R143, 0x1, -R0 ;  /* 0x000000018f8fb824 */ /* 0x000fe200078e0a00 */
[----:B------:R-:W-:-:S03]  /*2fb0*/  ISETP.GE.AND P3, PT, R241, RZ, PT ;  /* 0x000000fff100720c */ /* 0x000fc60003f66270 */
[--C-:B------:R-:W-:Y:S01]  /*2fc0*/  @!P0 IMAD.IADD R135, R135, 0x1, -R2.reuse ;  /* 0x0000000187878824 */ /* 0x100fe200078e0a02 */
[----:B------:R-:W-:Y:S01]  /*2fd0*/  ISETP.GE.AND P0, PT, R243, RZ, PT ;  /* 0x000000fff300720c */ /* 0x000fe20003f06270 */
[----:B------:R-:W-:Y:S02]  /*2fe0*/  IMAD.MOV.U32 R0, RZ, RZ, R143 ;  /* 0x000000ffff007224 */ /* 0x000fe400078e008f */
[----:B------:R-:W-:Y:S01]  /*2ff0*/  @!P6 IMAD.IADD R139, R139, 0x1, -R2 ;  /* 0x000000018b8be824 */ /* 0x000fe200078e0a02 */
[----:B------:R-:W-:Y:S01]  /*3000*/  ISETP.GT.U32.AND P6, PT, R2, R137, PT ;  /* 0x000000890200720c */ /* 0x000fe20003fc4070 */
[----:B------:R-:W-:Y:S01]  /*3010*/  @!P4 IMAD.MOV R0, RZ, RZ, -R0 ;  /* 0x000000ffff00c224 */ /* 0x000fe200078e0a00 */
[----:B------:R-:W-:Y:S01]  /*3020*/  ISETP.GE.AND P4, PT, R244, RZ, PT ;  /* 0x000000fff400720c */ /* 0x000fe20003f86270 */
[--C-:B------:R-:W-:Y:S01]  /*3030*/  @!P5 IMAD.IADD R129, R129, 0x1, -R2.reuse ;  /* 0x000000018181d824 */ /* 0x100fe200078e0a02 */
[----:B------:R-:W-:Y:S01]  /*3040*/  @!P2 LOP3.LUT R0, RZ, R96, RZ, 0x33, !PT ;  /* 0x00000060ff00a212 */ /* 0x000fe200078e33ff */
[--C-:B------:R-:W-:Y:S01]  /*3050*/  @!P1 IMAD.IADD R133, R133, 0x1, -R2.reuse ;  /* 0x0000000185859824 */ /* 0x100fe200078e0a02 */
[----:B------:R-:W-:Y:S01]  /*3060*/  ISETP.GT.U32.AND P5, PT, R2, R139, PT ;  /* 0x0000008b0200720c */ /* 0x000fe20003fa4070 */
[----:B------:R-:W-:Y:S01]  /*3070*/  @!P3 IMAD.MOV R5, RZ, RZ, -R5 ;  /* 0x000000ffff05b224 */ /* 0x000fe200078e0a05 */
[----:B------:R-:W-:Y:S01]  /*3080*/  ISETP.GE.AND P1, PT, R242, RZ, PT ;  /* 0x000000fff200720c */ /* 0x000fe20003f26270 */
[----:B------:R-:W-:Y:S01]  /*3090*/  @!P0 IMAD.MOV R9, RZ, RZ, -R9 ;  /* 0x000000ffff098224 */ /* 0x000fe200078e0a09 */
[----:B------:R-:W-:Y:S01]  /*30a0*/  ISETP.GE.AND P2, PT, R245, RZ, PT ;  /* 0x000000fff500720c */ /* 0x000fe20003f46270 */
[----:B------:R-:W-:Y:S01]  /*30b0*/  IMAD R0, R0, UR4, RZ ;  /* 0x0000000400007c24 */ /* 0x000fe2000f8e02ff */
[----:B------:R-:W-:Y:S01]  /*30c0*/  ISETP.GE.AND P0, PT, R249, RZ, PT ;  /* 0x000000fff900720c */ /* 0x000fe20003f06270 */
[----:B------:R-:W-:Y:S01]  /*30d0*/  @!P6 IMAD.IADD R137, R137, 0x1, -R2 ;  /* 0x000000018989e824 */ /* 0x000fe200078e0a02 */
[----:B------:R-:W-:Y:S01]  /*30e0*/  ISETP.GE.AND P3, PT, R247, RZ, PT ;  /* 0x000000fff700720c */ /* 0x000fe20003f66270 */
[----:B------:R-:W-:Y:S01]  /*30f0*/  @!P4 IMAD.MOV R11, RZ, RZ, -R11 ;  /* 0x000000ffff0bc224 */ /* 0x000fe200078e0a0b */
[----:B------:R-:W-:Y:S01]  /*3100*/  ISETP.GE.AND P4, PT, R250, RZ, PT ;  /* 0x000000fffa00720c */ /* 0x000fe20003f86270 */
[----:B------:R-:W-:-:S02]  /*3110*/  ULDC UR4, c[0x0][0x240] ;  /* 0x0000900000047ab9 */ /* 0x000fc40000000800 */
[----:B------:R-:W-:Y:S01]  /*3120*/  @!P5 IMAD.IADD R139, R139, 0x1, -R2 ;  /* 0x000000018b8bd824 */ /* 0x000fe200078e0a02 */
[----:B------:R-:W-:Y:S01]  /*3130*/  ISETP.GE.AND P5, PT, R246, RZ, PT ;  /* 0x000000fff600720c */ /* 0x000fe20003fa6270 */
[----:B------:R-:W-:Y:S01]  /*3140*/  @!P1 IMAD.MOV R7, RZ, RZ, -R7 ;  /* 0x000000ffff079224 */ /* 0x000fe200078e0a07 */
        /* <DEDUP_REMOVED lines=8> */
[----:B------:R-:W-:-:S02]  /*31d0*/  ISETP.GE.AND P4, PT, R116, RZ, PT ;  /* 0x000000ff7400720c */ /* 0x000fc40003f86270 */
[----:B------:R-:W-:Y:S01]  /*31e0*/  LOP3.LUT R2, RZ, R97, RZ, 0x33, !PT ;  /* 0x00000061ff027212 */ /* 0x000fe200078e33ff */
        /* <DEDUP_REMOVED lines=11> */
[----:B------:R-:W-:-:S03]  /*32a0*/  ISETP.GE.AND P4, PT, R100, RZ, PT ;  /* 0x000000ff6400720c */ /* 0x000fc60003f86270 */
        /* <DEDUP_REMOVED lines=72> */
[----:B0-----:R-:W-:-:S02]  /*3730*/  IMAD.SHL.U32 R42, R40, 0x20, RZ ;  /* 0x00000020282a7824 */ /* 0x001fc400078e00ff */
        /* <DEDUP_REMOVED lines=12> */
[----:B------:R-:W0:Y:S01]  /*3800*/  LDC R40, c[0x0][0x238] ;  /* 0x00008e00ff287b82 */ /* 0x000e220000000800 */
[----:B------:R1:W-:Y:S01]  /*3810*/  STL [R1+0xb0], R42 ;  /* 0x0000b02a01007387 */ /* 0x0003e20000100800 */
[----:B------:R-:W-:Y:S01]  /*3820*/  @!P5 IMAD.MOV R121, RZ, RZ, -R121 ;  /* 0x000000ffff79d224 */ /* 0x000fe200078e0a79 */
[----:B------:R-:W-:Y:S01]  /*3830*/  ISETP.GE.AND P5, PT, R236, RZ, PT ;  /* 0x000000ffec00720c */ /* 0x000fe20003fa6270 */
[----:B------:R-:W-:Y:S01]  /*3840*/  @!P1 IMAD.MOV R125, RZ, RZ, -R125 ;  /* 0x000000ffff7d9224 */ /* 0x000fe200078e0a7d */
[----:B------:R-:W-:Y:S01]  /*3850*/  ISETP.GE.AND P1, PT, R238, RZ, PT ;  /* 0x000000ffee00720c */ /* 0x000fe20003f26270 */
[----:B------:R-:W-:Y:S01]  /*3860*/  @!P2 IMAD.MOV R131, RZ, RZ, -R131 ;  /* 0x000000ffff83a224 */ /* 0x000fe200078e0a83 */
[----:B------:R-:W-:Y:S01]  /*3870*/  ISETP.NE.AND P2, PT, R97, RZ, PT ;  /* 0x000000ff6100720c */ /* 0x000fe20003f45270 */
[----:B------:R-:W-:Y:S01]  /*3880*/  @!P0 IMAD.MOV R139, RZ, RZ, -R139 ;  /* 0x000000ffff8b8224 */ /* 0x000fe200078e0a8b */
[----:B------:R-:W-:Y:S01]  /*3890*/  LEA R130, P0, R0, UR10, 0x1 ;  /* 0x0000000a00827c11 */ /* 0x000fe2000f8008ff */
[----:B------:R-:W-:Y:S01]  /*38a0*/  @!P3 IMAD.MOV R135, RZ, RZ, -R135 ;  /* 0x000000ffff87b224 */ /* 0x000fe200078e0a87 */
[C---:B------:R-:W-:Y:S01]  /*38b0*/  SEL R5, R2.reuse, R5, !P2 ;  /* 0x0000000502057207 */ /* 0x040fe20005000000 */
[----:B------:R-:W-:Y:S01]  /*38c0*/  @!P4 IMAD.MOV R141, RZ, RZ, -R141 ;  /* 0x000000ffff8dc224 */ /* 0x000fe200078e0a8d */
[----:B------:R-:W-:-:S02]  /*38d0*/  SEL R7, R2, R7, !P2 ;  /* 0x0000000702077207 */ /* 0x000fc40005000000 */
[C---:B------:R-:W-:Y:S01]  /*38e0*/  SEL R9, R2.reuse, R9, !P2 ;  /* 0x0000000902097207 */ /* 0x040fe20005000000 */
[----:B------:R-:W-:Y:S01]  /*38f0*/  IMAD R5, R5, UR4, RZ ;  /* 0x0000000405057c24 */ /* 0x000fe2000f8e02ff */
[C---:B------:R-:W-:Y:S01]  /*3900*/  SEL R11, R2.reuse, R11, !P2 ;  /* 0x0000000b020b7207 */ /* 0x040fe20005000000 */
[----:B------:R-:W-:Y:S01]  /*3910*/  @!P5 IMAD.MOV R133, RZ, RZ, -R133 ;  /* 0x000000ffff85d224 */ /* 0x000fe200078e0a85 */
[C---:B------:R-:W-:Y:S01]  /*3920*/  SEL R13, R2.reuse, R13, !P2 ;  /* 0x0000000d020d7207 */ /* 0x040fe20005000000 */
[----:B------:R-:W-:Y:S01]  /*3930*/  @!P1 IMAD.MOV R137, RZ, RZ, -R137 ;  /* 0x000000ffff899224 */ /* 0x000fe200078e0a89 */
[C---:B------:R-:W-:Y:S01]  /*3940*/  SEL R15, R2.reuse, R15, !P2 ;  /* 0x0000000f020f7207 */ /* 0x040fe20005000000 */
[----:B------:R-:W-:Y:S01]  /*3950*/  IMAD R7, R7, UR4, RZ ;  /* 0x0000000407077c24 */ /* 0x000fe2000f8e02ff */
[C---:B------:R-:W-:Y:S01]  /*3960*/  SEL R17, R2.reuse, R17, !P2 ;  /* 0x0000001102117207 */ /* 0x040fe20005000000 */
[----:B------:R-:W-:Y:S01]  /*3970*/  IMAD R9, R9, UR4, RZ ;  /* 0x0000000409097c24 */ /* 0x000fe2000f8e02ff */
[C---:B------:R-:W-:Y:S01]  /*3980*/  SEL R19, R2.reuse, R19, !P2 ;  /* 0x0000001302137207 */ /* 0x040fe20005000000 */
[----:B------:R-:W-:Y:S01]  /*3990*/  IMAD R11, R11, UR4, RZ ;  /* 0x000000040b0b7c24 */ /* 0x000fe2000f8e02ff */
[----:B------:R-:W-:Y:S01]  /*39a0*/  SEL R201, R2, R131, !P2 ;  /* 0x0000008302c97207 */ /* 0x000fe20005000000 */
[----:B------:R-:W-:Y:S01]  /*39b0*/  IMAD R13, R13, UR4, RZ ;  /* 0x000000040d0d7c24 */ /* 0x000fe2000f8e02ff */
[----:B------:R-:W-:Y:S01]  /*39c0*/  LEA.HI.X.SX32 R131, R0, UR11, 0x1, P0 ;  /* 0x0000000b00837c11 */ /* 0x000fe200080f0eff */
[----:B------:R-:W-:Y:S01]  /*39d0*/  ULDC.64 UR10, c[0x0][0x218] ;  /* 0x00008600000a7ab9 */ /* 0x000fe20000000a00 */
[C---:B------:R-:W-:Y:S01]  /*39e0*/  SEL R21, R2.reuse, R21, !P2 ;  /* 0x0000001502157207 */ /* 0x040fe20005000000 */
[----:B------:R-:W-:Y:S01]  /*39f0*/  IMAD R15, R15, UR4, RZ ;  /* 0x000000040f0f7c24 */ /* 0x000fe2000f8e02ff */
        /* <DEDUP_REMOVED lines=12> */
[----:B------:R-:W-:Y:S01]  /*3ac0*/  LEA R154, P6, R5, UR10, 0x1 ;  /* 0x0000000a059a7c11 */ /* 0x000fe2000f8c08ff */
        /* <DEDUP_REMOVED lines=59> */
[C---:B------:R-:W-:Y:S01]  /*3e80*/  SEL R160, R2.reuse, R103, !P2 ;  /* 0x0000006702a07207 */ /* 0x040fe20005000000 */
[----:B------:R-:W-:Y:S01]  /*3e90*/  IMAD R159, R159, UR4, RZ ;  /* 0x000000049f9f7c24 */ /* 0x000fe2000f8e02ff */
[C---:B------:R-:W-:Y:S01]  /*3ea0*/  SEL R166, R2.reuse, R105, !P2 ;  /* 0x0000006902a67207 */ /* 0x040fe20005000000 */
[----:B------:R-:W-:Y:S01]  /*3eb0*/  IMAD R191, R191, UR4, RZ ;  /* 0x00000004bfbf7c24 */ /* 0x000fe2000f8e02ff */
[----:B------:R-:W-:Y:S01]  /*3ec0*/  SEL R193, R2, R107, !P2 ;  /* 0x0000006b02c17207 */ /* 0x000fe20005000000 */
[----:B------:R-:W-:Y:S01]  /*3ed0*/  IMAD R160, R160, UR4, RZ ;  /* 0x00000004a0a07c24 */ /* 0x000fe2000f8e02ff */
[----:B------:R-:W-:Y:S01]  /*3ee0*/  SEL R167, R2, R109, !P2 ;  /* 0x0000006d02a77207 */ /* 0x000fe20005000000 */
        /* <DEDUP_REMOVED lines=27> */
[----:B------:R-:W-:Y:S01]  /*40a0*/  SEL R181, R2, R139, !P2 ;  /* 0x0000008b02b57207 */ /* 0x000fe20005000000 */
[----:B------:R-:W-:Y:S01]  /*40b0*/  IMAD R180, R180, UR4, RZ ;  /* 0x00000004b4b47c24 */ /* 0x000fe2000f8e02ff */
[----:B------:R-:W-:Y:S01]  /*40c0*/  SEL R205, R2, R141, !P2 ;  /* 0x0000008d02cd7207 */ /* 0x000fe20005000000 */
[----:B------:R-:W-:Y:S01]  /*40d0*/  IMAD R2, R39, UR4, RZ ;  /* 0x0000000427027c24 */ /* 0x000fe2000f8e02ff */
[----:B------:R-:W-:Y:S01]  /*40e0*/  LEA.HI.X.SX32 R147, R5, UR11, 0x1, P6 ;  /* 0x0000000b05937c11 */ /* 0x000fe2000b0f0eff */
[----:B------:R-:W-:Y:S01]  /*40f0*/  IMAD R203, R203, UR4, RZ ;  /* 0x00000004cbcb7c24 */ /* 0x000fe2000f8e02ff */
[----:B------:R-:W-:Y:S01]  /*4100*/  LEA R153, P5, R7, UR10, 0x1 ;  /* 0x0000000a07997c11 */ /* 0x000fe2000f8a08ff */
[----:B------:R-:W-:Y:S01]  /*4110*/  IMAD R181, R181, UR4, RZ ;  /* 0x00000004b5b57c24 */ /* 0x000fe2000f8e02ff */
[----:B------:R-:W-:Y:S01]  /*4120*/  LEA R152, P3, R9, UR10, 0x1 ;  /* 0x0000000a09987c11 */ /* 0x000fe2000f8608ff */
[----:B------:R-:W-:Y:S01]  /*4130*/  IMAD R205, R205, UR4, RZ ;  /* 0x00000004cdcd7c24 */ /* 0x000fe2000f8e02ff */
[----:B------:R-:W-:-:S02]  /*4140*/  LEA R151, P2, R11, UR10, 0x1 ;  /* 0x0000000a0b977c11 */ /* 0x000fc4000f8408ff */
[----:B------:R-:W-:Y:S02]  /*4150*/  CS2R R112, SRZ ;  /* 0x0000000000707805 */ /* 0x000fe4000001ff00 */
[----:B------:R-:W-:Y:S02]  /*4160*/  LEA R150, P1, R13, UR10, 0x1 ;  /* 0x0000000a0d967c11 */ /* 0x000fe4000f8208ff */
[----:B------:R-:W-:Y:S02]  /*4170*/  CS2R R114, SRZ ;  /* 0x0000000000727805 */ /* 0x000fe4000001ff00 */
[----:B------:R-:W-:Y:S02]  /*4180*/  LEA R149, P0, R15, UR10, 0x1 ;  /* 0x0000000a0f957c11 */ /* 0x000fe4000f8008ff */
[----:B------:R-:W-:Y:S02]  /*4190*/  CS2R R116, SRZ ;  /* 0x0000000000747805 */ /* 0x000fe4000001ff00 */
[----:B------:R-:W-:-:S02]  /*41a0*/  LEA R148, P4, R17, UR10, 0x1 ;  /* 0x0000000a11947c11 */ /* 0x000fc4000f8808ff */
[----:B------:R-:W-:Y:S02]  /*41b0*/  CS2R R118, SRZ ;  /* 0x0000000000767805 */ /* 0x000fe4000001ff00 */
[----:B------:R-:W-:Y:S02]  /*41c0*/  LEA R146, P6, R19, UR10, 0x1 ;  /* 0x0000000a13927c11 */ /* 0x000fe4000f8c08ff */
[----:B------:R-:W-:Y:S02]  /*41d0*/  CS2R R94, SRZ ;  /* 0x00000000005e7805 */ /* 0x000fe4000001ff00 */
[----:B------:R-:W-:Y:S02]  /*41e0*/  LEA.HI.X.SX32 R145, R7, UR11, 0x1, P5 ;  /* 0x0000000b07917c11 */ /* 0x000fe4000a8f0eff */
[----:B------:R-:W-:Y:S02]  /*41f0*/  CS2R R120, SRZ ;  /* 0x0000000000787805 */ /* 0x000fe4000001ff00 */
[----:B------:R-:W-:-:S02]  /*4200*/  LEA.HI.X.SX32 R143, R9, UR11, 0x1, P3 ;  /* 0x0000000b098f7c11 */ /* 0x000fc400098f0eff */
[----:B------:R-:W-:Y:S02]  /*4210*/  CS2R R122, SRZ ;  /* 0x00000000007a7805 */ /* 0x000fe4000001ff00 */
[----:B------:R-:W-:Y:S02]  /*4220*/  LEA.HI.X.SX32 R141, R11, UR11, 0x1, P2 ;  /* 0x0000000b0b8d7c11 */ /* 0x000fe400090f0eff */
[----:B------:R-:W-:Y:S02]  /*4230*/  CS2R R124, SRZ ;  /* 0x00000000007c7805 */ /* 0x000fe4000001ff00 */
[----:B------:R-:W-:Y:S02]  /*4240*/  LEA.HI.X.SX32 R140, R13, UR11, 0x1, P1 ;  /* 0x0000000b0d8c7c11 */ /* 0x000fe400088f0eff */
[----:B------:R-:W-:Y:S02]  /*4250*/  CS2R R126, SRZ ;  /* 0x00000000007e7805 */ /* 0x000fe4000001ff00 */
[----:B------:R-:W-:Y:S01]  /*4260*/  LEA.HI.X.SX32 R138, R15, UR11, 0x1, P0 ;  /* 0x0000000b0f8a7c11 */ /* 0x000fe200080f0eff */
[-C--:B0-----:R-:W-:Y:S01]  /*4270*/  IMAD R232, R47, R40.reuse, RZ ;  /* 0x000000282fe87224 */ /* 0x081fe200078e02ff */
[----:B------:R-:W-:Y:S01]  /*4280*/  LEA.HI.X.SX32 R136, R17, UR11, 0x1, P4 ;  /* 0x0000000b11887c11 */ /* 0x000fe2000a0f0eff */
[-C--:B------:R-:W-:Y:S01]  /*4290*/  IMAD R231, R231, R40.reuse, RZ ;  /* 0x00000028e7e77224 */ /* 0x080fe200078e02ff */
[----:B------:R-:W-:Y:S01]  /*42a0*/  LEA.HI.X.SX32 R186, R19, UR11, 0x1, P6 ;  /* 0x0000000b13ba7c11 */ /* 0x000fe2000b0f0eff */
[-C--:B------:R-:W-:Y:S01]  /*42b0*/  IMAD R230, R45, R40.reuse, RZ ;  /* 0x000000282de67224 */ /* 0x080fe200078e02ff */
[----:B------:R-:W-:Y:S01]  /*42c0*/  LEA R144, P5, R21, UR10, 0x1 ;  /* 0x0000000a15907c11 */ /* 0x000fe2000f8a08ff */
        /* <DEDUP_REMOVED lines=8> */
[----:B------:R-:W-:Y:S01]  /*4350*/  IMAD R225, R225, R40, RZ ;  /* 0x00000028e1e17224 */ /* 0x000fe200078e02ff */
[----:B------:R-:W-:-:S02]  /*4360*/  LEA R207, P4, R31, UR10, 0x1 ;  /* 0x0000000a1fcf7c11 */ /* 0x000fc4000f8808ff */
[----:B------:R-:W-:Y:S02]  /*4370*/  LEA R135, P6, R33, UR10, 0x1 ;  /* 0x0000000a21877c11 */ /* 0x000fe4000f8c08ff */
[----:B------:R-:W-:Y:S02]  /*4380*/  LEA.HI.X.SX32 R134, R21, UR11, 0x1, P5 ;  /* 0x0000000b15867c11 */ /* 0x000fe4000a8f0eff */
[----:B------:R-:W-:Y:S02]  /*4390*/  LEA.HI.X.SX32 R132, R23, UR11, 0x1, P3 ;  /* 0x0000000b17847c11 */ /* 0x000fe400098f0eff */
[----:B------:R-:W-:Y:S02]  /*43a0*/  LEA.HI.X.SX32 R129, R25, UR11, 0x1, P2 ;  /* 0x0000000b19817c11 */ /* 0x000fe400090f0eff */
[----:B------:R-:W-:Y:S02]  /*43b0*/  LEA.HI.X.SX32 R39, R27, UR11, 0x1, P1 ;  /* 0x0000000b1b277c11 */ /* 0x000fe400088f0eff */
[----:B------:R-:W-:-:S02]  /*43c0*/  LEA.HI.X.SX32 R37, R29, UR11, 0x1, P0 ;  /* 0x0000000b1d257c11 */ /* 0x000fc400080f0eff */
[----:B------:R-:W-:Y:S02]  /*43d0*/  LEA.HI.X.SX32 R36, R31, UR11, 0x1, P4 ;  /* 0x0000000b1f247c11 */ /* 0x000fe4000a0f0eff */
[----:B------:R-:W-:Y:S02]  /*43e0*/  LEA.HI.X.SX32 R34, R33, UR11, 0x1, P6 ;  /* 0x0000000b21227c11 */ /* 0x000fe4000b0f0eff */
[----:B------:R-:W-:Y:S02]  /*43f0*/  LEA R133, P5, R32, UR10, 0x1 ;  /* 0x0000000a20857c11 */ /* 0x000fe4000f8a08ff */
[----:B------:R-:W-:Y:S02]  /*4400*/  LEA R208, P3, R0, UR10, 0x1 ;  /* 0x0000000a00d07c11 */ /* 0x000fe4000f8608ff */
[----:B------:R-:W-:Y:S02]  /*4410*/  LEA R128, P2, R2, UR10, 0x1 ;  /* 0x0000000a02807c11 */ /* 0x000fe4000f8408ff */
[----:B------:R-:W-:-:S02]  /*4420*/  LEA R38, P1, R49, UR10, 0x1 ;  /* 0x0000000a31267c11 */ /* 0x000fc4000f8208ff */
[----:B------:R-:W-:Y:S02]  /*4430*/  LEA R209, P0, R51, UR10, 0x1 ;  /* 0x0000000a33d17c11 */ /* 0x000fe4000f8008ff */
[----:B------:R-:W-:Y:S02]  /*4440*/  LEA R35, P4, R53, UR10, 0x1 ;  /* 0x0000000a35237c11 */ /* 0x000fe4000f8808ff */
[----:B------:R-:W-:Y:S02]  /*4450*/  LEA R33, P6, R55, UR10, 0x1 ;  /* 0x0000000a37217c11 */ /* 0x000fe4000f8c08ff */
[----:B------:R-:W-:Y:S02]  /*4460*/  LEA.HI.X.SX32 R32, R32, UR11, 0x1, P5 ;  /* 0x0000000b20207c11 */ /* 0x000fe4000a8f0eff */
[----:B------:R-:W-:Y:S02]  /*4470*/  LEA.HI.X.SX32 R31, R0, UR11, 0x1, P3 ;  /* 0x0000000b001f7c11 */ /* 0x000fe400098f0eff */
[----:B------:R-:W-:-:S02]  /*4480*/  LEA.HI.X.SX32 R29, R2, UR11, 0x1, P2 ;  /* 0x0000000b021d7c11 */ /* 0x000fc400090f0eff */
[----:B------:R-:W-:Y:S02]  /*4490*/  LEA.HI.X.SX32 R27, R49, UR11, 0x1, P1 ;  /* 0x0000000b311b7c11 */ /* 0x000fe400088f0eff */
[----:B------:R-:W-:Y:S02]  /*44a0*/  CS2R R48, SRZ ;  /* 0x0000000000307805 */ /* 0x000fe4000001ff00 */
[----:B------:R-:W-:Y:S02]  /*44b0*/  LEA.HI.X.SX32 R26, R51, UR11, 0x1, P0 ;  /* 0x0000000b331a7c11 */ /* 0x000fe400080f0eff */
[----:B------:R-:W-:Y:S02]  /*44c0*/  CS2R R50, SRZ ;  /* 0x0000000000327805 */ /* 0x000fe4000001ff00 */
[----:B------:R-:W-:Y:S02]  /*44d0*/  LEA.HI.X.SX32 R24, R53, UR11, 0x1, P4 ;  /* 0x0000000b35187c11 */ /* 0x000fe4000a0f0eff */
[----:B------:R-:W-:-:S02]  /*44e0*/  CS2R R52, SRZ ;  /* 0x0000000000347805 */ /* 0x000fc4000001ff00 */
[----:B------:R-:W-:Y:S02]  /*44f0*/  LEA.HI.X.SX32 R22, R55, UR11, 0x1, P6 ;  /* 0x0000000b37167c11 */ /* 0x000fe4000b0f0eff */
[----:B------:R-:W-:Y:S02]  /*4500*/  CS2R R54, SRZ ;  /* 0x0000000000367805 */ /* 0x000fe4000001ff00 */
        /* <DEDUP_REMOVED lines=21> */
[----:B------:R-:W-:-:S02]  /*4660*/  LEA R20, P5, R71, UR10, 0x1 ;  /* 0x0000000a47147c11 */ /* 0x000fc4000f8a08ff */
[----:B------:R-:W-:Y:S02]  /*4670*/  LEA R18, P3, R73, UR10, 0x1 ;  /* 0x0000000a49127c11 */ /* 0x000fe4000f8608ff */
[----:B------:R-:W-:Y:S02]  /*4680*/  LEA R213, P2, R75, UR10, 0x1 ;  /* 0x0000000a4bd57c11 */ /* 0x000fe4000f8408ff */
[----:B------:R-:W-:Y:S02]  /*4690*/  LEA R15, P1, R77, UR10, 0x1 ;  /* 0x0000000a4d0f7c11 */ /* 0x000fe4000f8208ff */
[----:B------:R-:W-:Y:S02]  /*46a0*/  LEA R185, P0, R79, UR10, 0x1 ;  /* 0x0000000a4fb97c11 */ /* 0x000fe4000f8008ff */
[----:B------:R-:W-:Y:S02]  /*46b0*/  LEA R214, P4, R81, UR10, 0x1 ;  /* 0x0000000a51d67c11 */ /* 0x000fe4000f8808ff */
[----:B------:R-:W-:-:S02]  /*46c0*/  LEA R11, P6, R83, UR10, 0x1 ;  /* 0x0000000a530b7c11 */ /* 0x000fc4000f8c08ff */
        /* <DEDUP_REMOVED lines=32> */
[----:B------:R-:W-:Y:S02]  /*48d0*/  LEA.HI.X.SX32 R159, R159, UR11, 0x1, P6 ;  /* 0x0000000b9f9f7c11 */ /* 0x000fe4000b0f0eff */
[----:B------:R-:W-:Y:S02]  /*48e0*/  LEA R217, P5, R191, UR10, 0x1 ;  /* 0x0000000abfd97c11 */ /* 0x000fe4000f8a08ff */
[----:B------:R-:W-:Y:S02]  /*48f0*/  LEA R165, P3, R160, UR10, 0x1 ;  /* 0x0000000aa0a57c11 */ /* 0x000fe4000f8608ff */
[----:B------:R-:W-:-:S02]  /*4900*/  LEA R192, P2, R166, UR10, 0x1 ;  /* 0x0000000aa6c07c11 */ /* 0x000fc4000f8408ff */
[----:B------:R-:W-:Y:S02]  /*4910*/  LEA R218, P1, R193, UR10, 0x1 ;  /* 0x0000000ac1da7c11 */ /* 0x000fe4000f8208ff */
[----:B------:R-:W-:Y:S02]  /*4920*/  LEA R168, P0, R167, UR10, 0x1 ;  /* 0x0000000aa7a87c11 */ /* 0x000fe4000f8008ff */
[----:B------:R-:W-:Y:S02]  /*4930*/  LEA R194, P4, R169, UR10, 0x1 ;  /* 0x0000000aa9c27c11 */ /* 0x000fe4000f8808ff */
[----:B------:R-:W-:Y:S02]  /*4940*/  LEA R219, P6, R195, UR10, 0x1 ;  /* 0x0000000ac3db7c11 */ /* 0x000fe4000f8c08ff */
[----:B------:R-:W-:Y:S02]  /*4950*/  LEA.HI.X.SX32 R191, R191, UR11, 0x1, P5 ;  /* 0x0000000bbfbf7c11 */ /* 0x000fe4000a8f0eff */
[----:B------:R-:W-:-:S02]  /*4960*/  LEA.HI.X.SX32 R160, R160, UR11, 0x1, P3 ;  /* 0x0000000ba0a07c11 */ /* 0x000fc400098f0eff */
[----:B------:R-:W-:Y:S02]  /*4970*/  LEA.HI.X.SX32 R166, R166, UR11, 0x1, P2 ;  /* 0x0000000ba6a67c11 */ /* 0x000fe400090f0eff */
[----:B------:R-:W-:Y:S02]  /*4980*/  LEA.HI.X.SX32 R193, R193, UR11, 0x1, P1 ;  /* 0x0000000bc1c17c11 */ /* 0x000fe400088f0eff */
[----:B------:R-:W-:Y:S02]  /*4990*/  LEA.HI.X.SX32 R167, R167, UR11, 0x1, P0 ;  /* 0x0000000ba7a77c11 */ /* 0x000fe400080f0eff */
[----:B------:R-:W-:Y:S02]  /*49a0*/  LEA.HI.X.SX32 R169, R169, UR11, 0x1, P4 ;  /* 0x0000000ba9a97c11 */ /* 0x000fe4000a0f0eff */
[----:B------:R-:W-:Y:S02]  /*49b0*/  LEA.HI.X.SX32 R195, R195, UR11, 0x1, P6 ;  /* 0x0000000bc3c37c11 */ /* 0x000fe4000b0f0eff */
        /* <DEDUP_REMOVED lines=8> */
[----:B------:R-:W-:Y:S02]  /*4a40*/  LEA.HI.X.SX32 R172, R172, UR11, 0x1, P3 ;  /* 0x0000000bacac7c11 */ /* 0x000fe400098f0eff */
[----:B------:R-:W-:Y:S02]  /*4a50*/  LEA.HI.X.SX32 R197, R197, UR11, 0x1, P2 ;  /* 0x0000000bc5c57c11 */ /* 0x000fe400090f0eff */
[----:B------:R-:W-:Y:S02]  /*4a60*/  LEA.HI.X.SX32 R173, R173, UR11, 0x1, P1 ;  /* 0x0000000badad7c11 */ /* 0x000fe400088f0eff */
[----:B------:R-:W-:Y:S02]  /*4a70*/  LEA.HI.X.SX32 R175, R175, UR11, 0x1, P0 ;  /* 0x0000000bafaf7c11 */ /* 0x000fe400080f0eff */
[----:B------:R-:W-:-:S02]  /*4a80*/  LEA.HI.X.SX32 R199, R199, UR11, 0x1, P4 ;  /* 0x0000000bc7c77c11 */ /* 0x000fc4000a0f0eff */
[----:B------:R-:W-:Y:S02]  /*4a90*/  LEA.HI.X.SX32 R177, R177, UR11, 0x1, P6 ;  /* 0x0000000bb1b17c11 */ /* 0x000fe4000b0f0eff */
[----:B------:R-:W-:Y:S02]  /*4aa0*/  LEA R200, P5, R178, UR10, 0x1 ;  /* 0x0000000ab2c87c11 */ /* 0x000fe4000f8a08ff */
[----:B------:R-:W-:Y:S02]  /*4ab0*/  LEA R222, P3, R201, UR10, 0x1 ;  /* 0x0000000ac9de7c11 */ /* 0x000fe4000f8608ff */
[----:B------:R-:W-:Y:S02]  /*4ac0*/  LEA R183, P2, R179, UR10, 0x1 ;  /* 0x0000000ab3b77c11 */ /* 0x000fe4000f8408ff */
[----:B------:R-:W-:Y:S02]  /*4ad0*/  LEA R202, P1, R180, UR10, 0x1 ;  /* 0x0000000ab4ca7c11 */ /* 0x000fe4000f8208ff */
[----:B------:R-:W-:-:S02]  /*4ae0*/  LEA R223, P0, R203, UR10, 0x1 ;  /* 0x0000000acbdf7c11 */ /* 0x000fc4000f8008ff */
[----:B------:R-:W-:Y:S02]  /*4af0*/  LEA R204, P4, R181, UR10, 0x1 ;  /* 0x0000000ab5cc7c11 */ /* 0x000fe4000f8808ff */
[----:B------:R-:W-:Y:S02]  /*4b00*/  LEA R224, P6, R205, UR10, 0x1 ;  /* 0x0000000acde07c11 */ /* 0x000fe4000f8c08ff */
[----:B------:R-:W-:Y:S02]  /*4b10*/  LEA.HI.X.SX32 R178, R178, UR11, 0x1, P5 ;  /* 0x0000000bb2b27c11 */ /* 0x000fe4000a8f0eff */
[----:B------:R-:W-:Y:S02]  /*4b20*/  LEA.HI.X.SX32 R201, R201, UR11, 0x1, P3 ;  /* 0x0000000bc9c97c11 */ /* 0x000fe400098f0eff */
[----:B------:R-:W-:Y:S02]  /*4b30*/  LEA.HI.X.SX32 R179, R179, UR11, 0x1, P2 ;  /* 0x0000000bb3b37c11 */ /* 0x000fe400090f0eff */
[----:B------:R-:W-:-:S02]  /*4b40*/  LEA.HI.X.SX32 R180, R180, UR11, 0x1, P1 ;  /* 0x0000000bb4b47c11 */ /* 0x000fc400088f0eff */
[----:B------:R-:W-:Y:S02]  /*4b50*/  LEA.HI.X.SX32 R203, R203, UR11, 0x1, P0 ;  /* 0x0000000bcbcb7c11 */ /* 0x000fe400080f0eff */
[----:B------:R-:W-:Y:S02]  /*4b60*/  LEA.HI.X.SX32 R181, R181, UR11, 0x1, P4 ;  /* 0x0000000bb5b57c11 */ /* 0x000fe4000a0f0eff */
[----:B-1----:R-:W-:-:S07]  /*4b70*/  LEA.HI.X.SX32 R205, R205, UR11, 0x1, P6 ;  /* 0x0000000bcdcd7c11 */ /* 0x002fce000b0f0eff */
.L_x_2:
[----:B------:R-:W0:Y:S01]  /*4b80*/  S2R R45, SR_TID.X ;  /* 0x00000000002d7919 */ /* 0x000e220000002100 */
[----:B------:R-:W-:Y:S02]  /*4b90*/  PRMT R105, RZ, 0x7610, R105 ;  /* 0x00007610ff697816 */ /* 0x000fe40000000069 */
[----:B------:R-:W-:Y:S02]  /*4ba0*/  PRMT R104, RZ, 0x7610, R104 ;  /* 0x00007610ff687816 */ /* 0x000fe40000000068 */
[----:B0-----:R-:W-:-:S04]  /*4bb0*/  SHF.R.U32.HI R42, RZ, 0x5, R45 ;  /* 0x00000005ff2a7819 */ /* 0x001fc8000001162d */
[----:B------:R-:W-:-:S04]  /*4bc0*/  SGXT.U32 R42, R42, 0x2 ;  /* 0x000000022a2a781a */ /* 0x000fc80000000000 */
[C---:B------:R-:W-:Y:S02]  /*4bd0*/  ISETP.GE.AND P0, PT, R42.reuse, UR7, PT ;  /* 0x000000072a007c0c */ /* 0x040fe4000bf06270 */
[----:B------:R-:W-:-:S04]  /*4be0*/  LOP3.LUT R40, R42, 0x8, RZ, 0xfc, !PT ;  /* 0x000000082a287812 */ /* 0x000fc800078efcff */
[----:B------:R-:W-:Y:S01]  /*4bf0*/  ISETP.GE.AND P1, PT, R40, UR7, PT ;  /* 0x0000000728007c0c */ /* 0x000fe2000bf26270 */
[----:B------:R-:W-:-:S06]  /*4c00*/  IMAD.WIDE R40, R232, 0x2, R130 ;  /* 0x00000002e8287825 */ /* 0x000fcc00078e0282 */
[----:B------:R0:W2:Y:S02]  /*4c10*/  @!P0 LDG.E.U16 R105, desc[UR8][R40.64] ;  /* 0x0000000828698981 */ /* 0x0000a4000c1e1500 */
[----:B0-----:R-:W-:-:S05]  /*4c20*/  IMAD.WIDE R40, R226, 0x2, R130 ;  /* 0x00000002e2287825 */ /* 0x001fca00078e0282 */
[----:B------:R0:W3:Y:S01]  /*4c30*/  @!P1 LDG.E.U16 R104, desc[UR8][R40.64] ;  /* 0x0000000828689981 */ /* 0x0000e2000c1e1500 */
[----:B------:R-:W-:Y:S02]  /*4c40*/  PRMT R103, RZ, 0x7610, R103 ;  /* 0x00007610ff677816 */ /* 0x000fe40000000067 */
[----:B0-----:R-:W-:-:S04]  /*4c50*/  LOP3.LUT R40, R42, 0x10, RZ, 0xfc, !PT ;  /* 0x000000102a287812 */ /* 0x001fc800078efcff */
[----:B------:R-:W-:Y:S01]  /*4c60*/  ISETP.GE.AND P0, PT, R40, UR7, PT ;  /* 0x0000000728007c0c */ /* 0x000fe2000bf06270 */
[----:B------:R-:W-:-:S12]  /*4c70*/  IMAD.WIDE R40, R228, 0x2, R130 ;  /* 0x00000002e4287825 */ /* 0x000fd800078e0282 */
[----:B------:R0:W4:Y:S01]  /*4c80*/  @!P0 LDG.E.U16 R103, desc[UR8][R40.64] ;  /* 0x0000000828678981 */ /* 0x000122000c1e1500 */
[----:B------:R-:W-:Y:S02]  /*4c90*/  PRMT R100, RZ, 0x7610, R100 ;  /* 0x00007610ff647816 */ /* 0x000fe40000000064 */
[----:B0-----:R-:W-:-:S04]  /*4ca0*/  LOP3.LUT R40, R42, 0x4, RZ, 0xfc, !PT ;  /* 0x000000042a287812 */ /* 0x001fc800078efcff */
[----:B------:R-:W-:Y:S01]  /*4cb0*/  ISETP.GE.AND P0, PT, R40, UR7, PT ;  /* 0x0000000728007c0c */ /* 0x000fe2000bf06270 */
[----:B------:R-:W-:-:S12]  /*4cc0*/  IMAD.WIDE R40, R225, 0x2, R130 ;  /* 0x00000002e1287825 */ /* 0x000fd800078e0282 */
[----:B------:R0:W5:Y:S01]  /*4cd0*/  @!P0 LDG.E.U16 R100, desc[UR8][R40.64] ;  /* 0x0000000828648981 */ /* 0x000162000c1e1500 */
[----:B------:R-:W-:Y:S02]  /*4ce0*/  PRMT R101, RZ, 0x7610, R101 ;  /* 0x00007610ff657816 */ /* 0x000fe40000000065 */
[----:B0-----:R-:W-:-:S04]  /*4cf0*/  LOP3.LUT R40, R42, 0xc, RZ, 0xfc, !PT ;  /* 0x0000000c2a287812 */ /* 0x001fc800078efcff */
[----:B------:R-:W-:Y:S02]  /*4d00*/  ISETP.GE.AND P0, PT, R40, UR7, PT ;  /* 0x0000000728007c0c */ /* 0x000fe4000bf06270 */
[----:B------:R-:W-:-:S04]  /*4d10*/  LOP3.LUT R40, R42, 0x14, RZ, 0xfc, !PT ;  /* 0x000000142a287812 */ /* 0x000fc800078efcff */
[----:B------:R-:W-:Y:S01]  /*4d20*/  ISETP.GE.AND P1, PT, R40, UR7, PT ;  /* 0x0000000728007c0c */ /* 0x000fe2000bf26270 */
[----:B------:R-:W-:Y:S01]  /*4d30*/  IMAD.WIDE R40, R227, 0x2, R130 ;  /* 0x00000002e3287825 */ /* 0x000fe200078e0282 */
[----:B------:R-:W-:-:S05]  /*4d40*/  PRMT R102, RZ, 0x7610, R102 ;  /* 0x00007610ff667816 */ /* 0x000fca0000000066 */
[----:B------:R0:W5:Y:S02]  /*4d50*/  @!P0 LDG.E.U16 R101, desc[UR8][R40.64] ;  /* 0x0000000828658981 */ /* 0x000164000c1e1500 */
[----:B0-----:R-:W-:-:S05]  /*4d60*/  IMAD.WIDE R40, R229, 0x2, R130 ;  /* 0x00000002e5287825 */ /* 0x001fca00078e0282 */
[----:B------:R0:W5:Y:S01]  /*4d70*/  @!P1 LDG.E.U16 R102, desc[UR8][R40.64] ;  /* 0x0000000828669981 */ /* 0x000162000c1e1500 */
[----:B------:R-:W-:Y:S02]  /*4d80*/  PRMT R107, RZ, 0x7610, R107 ;  /* 0x00007610ff6b7816 */ /* 0x000fe4000000006b */
[C---:B0-----:R-:W-:Y:S02]  /*4d90*/  LOP3.LUT R40, R42.reuse, 0x18, RZ, 0xfc, !PT ;  /* 0x000000182a287812 */ /* 0x041fe400078efcff */
[----:B------:R-:W-:Y:S02]  /*4da0*/  LOP3.LUT R42, R42, 0x1c, RZ, 0xfc, !PT ;  /* 0x0000001c2a2a7812 */ /* 0x000fe400078efcff */
[----:B------:R-:W-:Y:S01]  /*4db0*/  ISETP.GE.AND P0, PT, R40, UR7, PT ;  /* 0x0000000728007c0c */ /* 0x000fe2000bf06270 */
[----:B------:R-:W-:Y:S01]  /*4dc0*/  IMAD.WIDE R40, R230, 0x2, R130 ;  /* 0x00000002e6287825 */ /* 0x000fe200078e0282 */
[----:B------:R-:W-:-:S11]  /*4dd0*/  ISETP.GE.AND P1, PT, R42, UR7, PT ;  /* 0x000000072a007c0c */ /* 0x000fd6000bf26270 */
[----:B------:R0:W5:Y:S01]  /*4de0*/  @!P0 LDG.E.U16 R107, desc[UR8][R40.64] ;  /* 0x00000008286b8981 */ /* 0x000162000c1e1500 */
[----:B------:R-:W-:Y:S02]  /*4df0*/  PRMT R106, RZ, 0x7610, R106 ;  /* 0x00007610ff6a7816 */ /* 0x000fe4000000006a */
[----:B0-----:R-:W-:-:S04]  /*4e00*/  LOP3.LUT R40, R45, 0x1f, RZ, 0xc0, !PT ;  /* 0x0000001f2d287812 */ /* 0x001fc800078ec0ff */
[----:B------:R-:W-:Y:S01]  /*4e10*/  ISETP.GE.AND P0, PT, R40, UR7, PT ;  /* 0x0000000728007c0c */ /* 0x000fe2000bf06270 */
[----:B------:R-:W-:-:S05]  /*4e20*/  IMAD.WIDE R40, R231, 0x2, R130 ;  /* 0x00000002e7287825 */ /* 0x000fca00078e0282 */
[----:B------:R0:W5:Y:S01]  /*4e30*/  @!P1 LDG.E.U16 R106, desc[UR8][R40.64] ;  /* 0x00000008286a9981 */ /* 0x000162000c1e1500 */
[CC--:B------:R-:W-:Y:S02]  /*4e40*/  IADD3 RZ, P1, R146.reuse, R164.reuse, RZ ;  /* 0x000000a492ff7210 */ /* 0x0c0fe40007f3e0ff */
[----:B------:R-:W-:Y:S02]  /*4e50*/  PRMT R96, RZ, 0x7610, R96 ;  /* 0x00007610ff607816 */ /* 0x000fe40000000060 */
[----:B------:R-:W-:Y:S01]  /*4e60*/  PRMT R42, RZ, 0x7610, R42 ;  /* 0x00007610ff2a7816 */ /* 0x000fe2000000002a */
[----:B0-----:R-:W-:Y:S02]  /*4e70*/  IMAD.IADD R40, R146, 0x1, R164 ;  /* 0x0000000192287824 */ /* 0x001fe400078e02a4 */
[----:B------:R-:W-:Y:S01]  /*4e80*/  IMAD.X R41, R186, 0x1, R163, P1 ;  /* 0x00000001ba297824 */ /* 0x000fe200008e06a3 */
[----:B------:R-:W-:Y:S01]  /*4e90*/  BAR.SYNC.DEFER_BLOCKING 0x0 ;  /* 0x0000000000007b1d */ /* 0x000fe20000010000 */
[----:B------:R-:W-:-:S02]  /*4ea0*/  IADD3 RZ, P1, R148, R164, RZ ;  /* 0x000000a494ff7210 */ /* 0x000fc40007f3e0ff */
[----:B------:R-:W-:Y:S02]  /*4eb0*/  PRMT R97, RZ, 0x7610, R97 ;  /* 0x00007610ff617816 */ /* 0x000fe40000000061 */
[----:B------:R-:W-:Y:S01]  /*4ec0*/  PRMT R43, RZ, 0x7610, R43 ;  /* 0x00007610ff2b7816 */ /* 0x000fe2000000002b */
[----:B------:R0:W5:Y:S02]  /*4ed0*/  @!P0 LDG.E.U16 R96, desc[UR8][R40.64] ;  /* 0x0000000828608981 */ /* 0x000164000c1e1500 */
[----:B0-----:R-:W-:Y:S02]  /*4ee0*/  IMAD.IADD R40, R148, 0x1, R164 ;  /* 0x0000000194287824 */ /* 0x001fe400078e02a4 */
[----:B------:R-:W-:Y:S01]  /*4ef0*/  IMAD.X R41, R136, 0x1, R163, P1 ;  /* 0x0000000188297824 */ /* 0x000fe200008e06a3 */
[----:B------:R-:W-:-:S04]  /*4f00*/  IADD3 RZ, P1, R149, R164, RZ ;  /* 0x000000a495ff7210 */ /* 0x000fc80007f3e0ff */
[----:B------:R0:W5:Y:S02]  /*4f10*/  @!P0 LDG.E.U16 R42, desc[UR8][R40.64] ;  /* 0x00000008282a8981 */ /* 0x000164000c1e1500 */
[----:B0-----:R-:W-:Y:S02]  /*4f20*/  IMAD.IADD R40, R149, 0x1, R164 ;  /* 0x0000000195287824 */ /* 0x001fe400078e02a4 */
[----:B------:R-:W-:Y:S01]  /*4f30*/  IMAD.X R41, R138, 0x1, R163, P1 ;  /* 0x000000018a297824 */ /* 0x000fe200008e06a3 */
[----:B------:R-:W-:-:S04]  /*4f40*/  IADD3 RZ, P1, R150, R164, RZ ;  /* 0x000000a496ff7210 */ /* 0x000fc80007f3e0ff */
[----:B------:R0:W5:Y:S01]  /*4f50*/  @!P0 LDG.E.U16 R97, desc[UR8][R40.64] ;  /* 0x0000000828618981 */ /* 0x000162000c1e1500 */
[----:B------:R-:W-:Y:S01]  /*4f60*/  PRMT R98, RZ, 0x7610, R98 ;  /* 0x00007610ff627816 */ /* 0x000fe20000000062 */
[----:B0-----:R-:W-:Y:S02]  /*4f70*/  IMAD.IADD R40, R150, 0x1, R164 ;  /* 0x0000000196287824 */ /* 0x001fe400078e02a4 */
[----:B------:R-:W-:Y:S01]  /*4f80*/  IMAD.X R41, R140, 0x1, R163, P1 ;  /* 0x000000018c297824 */ /* 0x000fe200008e06a3 */
[----:B------:R-:W-:-:S04]  /*4f90*/  IADD3 RZ, P1, R151, R164, RZ ;  /* 0x000000a497ff7210 */ /* 0x000fc80007f3e0ff */
[----:B------:R0:W5:Y:S01]  /*4fa0*/  @!P0 LDG.E.U16 R43, desc[UR8][R40.64] ;  /* 0x00000008282b8981 */ /* 0x000162000c1e1500 */
[----:B------:R-:W-:Y:S01]  /*4fb0*/  PRMT R44, RZ, 0x7610, R44 ;  /* 0x00007610ff2c7816 */ /* 0x000fe2000000002c */
[----:B------:R-:W1:Y:S01]  /*4fc0*/  S2UR UR5, SR_CgaCtaId ;  /* 0x00000000000579c3 */ /* 0x000e620000008800 */
        /* <DEDUP_REMOVED lines=9> */
[C-C-:B------:R-:W-:Y:S02]  /*5060*/  IMAD.IADD R46, R154.reuse, 0x1, R164.reuse ;  /* 0x000000019a2e7824 */ /* 0x140fe400078e02a4 */
[----:B0-----:R-:W-:Y:S02]  /*5070*/  IMAD.IADD R40, R153, 0x1, R164 ;  /* 0x0000000199287824 */ /* 0x001fe400078e02a4 */
[----:B------:R-:W-:Y:S01]  /*5080*/  IMAD.X R41, R145, 0x1, R163, P1 ;  /* 0x0000000191297824 */ /* 0x000fe200008e06a3 */
[----:B------:R-:W-:-:S04]  /*5090*/  IADD3 RZ, P1, R154, R164, RZ ;  /* 0x000000a49aff7210 */ /* 0x000fc80007f3e0ff */
[----:B------:R0:W5:Y:S01]  /*50a0*/  @!P0 LDG.E.U16 R99, desc[UR8][R40.64] ;  /* 0x0000000828638981 */ /* 0x000162000c1e1500 */
[----:B------:R-:W-:Y:S01]  /*50b0*/  IMAD.X R47, R147, 0x1, R163, P1 ;  /* 0x00000001932f7824 */ /* 0x000fe200008e06a3 */
[----:B0-----:R-:W-:Y:S02]  /*50c0*/  PRMT R40, RZ, 0x7610, R40 ;  /* 0x00007610ff287816 */ /* 0x001fe40000000028 */
[----:B------:R-:W-:-:S04]  /*50d0*/  SHF.R.S32.HI R41, RZ, 0x6, R45 ;  /* 0x00000006ff297819 */ /* 0x000fc8000001142d */
[----:B------:R0:W5:Y:S01]  /*50e0*/  @!P0 LDG.E.U16 R40, desc[UR8][R46.64] ;  /* 0x000000082e288981 */ /* 0x000162000c1e1500 */
[----:B------:R-:W-:Y:S01]  /*50f0*/  SGXT R41, R41, 0x1 ;  /* 0x000000012929781a */ /* 0x000fe20000000200 */
[----:B------:R-:W-:Y:S01]  /*5100*/  UMOV UR4, 0x400 ;  /* 0x0000040000047882 */ /* 0x000fe20000000000 */
[----:B------:R-:W-:Y:S01]  /*5110*/  IMAD.SHL.U32 R45, R45, 0x2, RZ ;  /* 0x000000022d2d7824 */ /* 0x000fe200078e00ff */
[----:B------:R-:W-:Y:S01]  /*5120*/  PRMT R108, RZ, 0x7610, R108 ;  /* 0x00007610ff6c7816 */ /* 0x000fe2000000006c */
[----:B-1----:R-:W-:Y:S01]  /*5130*/  ULEA UR4, UR5, UR4, 0x18 ;  /* 0x0000000405047291 */ /* 0x002fe2000f8ec03f */
[----:B------:R-:W-:Y:S02]  /*5140*/  LOP3.LUT R41, R41, 0x90, RZ, 0xc0, !PT ;  /* 0x0000009029297812 */ /* 0x000fe400078ec0ff */
[----:B0-----:R-:W-:Y:S02]  /*5150*/  IADD3 R46, P1, R224, R164, RZ ;  /* 0x000000a4e02e7210 */ /* 0x001fe40007f3e0ff */
[----:B------:R-:W-:-:S03]  /*5160*/  LOP3.LUT R45, R41, 0x7e, R45, 0x78, !PT ;  /* 0x0000007e292d7812 */ /* 0x000fc600078e782d */
[----:B------:R-:W-:-:S05]  /*5170*/  IMAD.X R47, R205, 0x1, R163, P1 ;  /* 0x00000001cd2f7824 */ /* 0x000fca00008e06a3 */
[----:B------:R0:W5:Y:S04]  /*5180*/  @!P0 LDG.E.U16 R108, desc[UR8][R46.64] ;  /* 0x000000082e6c8981 */ /* 0x000168000c1e1500 */
[----:B--2---:R1:W-:Y:S01]  /*5190*/  STS.U16 [R45+UR4+0x4000], R105 ;  /* 0x004000692d007988 */ /* 0x0043e20008000404 */
[----:B0-----:R-:W-:Y:S02]  /*51a0*/  IADD3 R46, P1, R223, R164, RZ ;  /* 0x000000a4df2e7210 */ /* 0x001fe40007f3e0ff */
[----:B-1----:R-:W-:-:S03]  /*51b0*/  PRMT R105, RZ, 0x7610, R105 ;  /* 0x00007610ff697816 */ /* 0x002fc60000000069 */
[----:B------:R-:W-:Y:S01]  /*51c0*/  IMAD.X R47, R203, 0x1, R163, P1 ;  /* 0x00000001cb2f7824 */ /* 0x000fe200008e06a3 */
[----:B---3--:R0:W-:Y:S04]  /*51d0*/  STS.U16 [R45+UR4+0x4200], R104 ;  /* 0x004200682d007988 */ /* 0x0081e80008000404 */
[----:B------:R1:W2:Y:S01]  /*51e0*/  @!P0 LDG.E.U16 R105, desc[UR8][R46.64] ;  /* 0x000000082e698981 */ /* 0x0002a2000c1e1500 */
[----:B0-----:R-:W-:Y:S02]  /*51f0*/  PRMT R104, RZ, 0x7610, R104 ;  /* 0x00007610ff687816 */ /* 0x001fe40000000068 */
[----:B-1----:R-:W-:-:S05]  /*5200*/  IADD3 R46, P1, R183, R164, RZ ;  /* 0x000000a4b72e7210 */ /* 0x002fca0007f3e0ff */
[----:B------:R-:W-:Y:S01]  /*5210*/  IMAD.X R47, R179, 0x1, R163, P1 ;  /* 0x00000001b32f7824 */ /* 0x000fe200008e06a3 */
[----:B----4-:R0:W-:Y:S04]  /*5220*/  STS.U16 [R45+UR4+0x4400], R103 ;  /* 0x004400672d007988 */ /* 0x0101e80008000404 */
[----:B------:R1:W3:Y:S01]  /*5230*/  @!P0 LDG.E.U16 R104, desc[UR8][R46.64] ;  /* 0x000000082e688981 */ /* 0x0002e2000c1e1500 */
[----:B------:R-:W-:Y:S02]  /*5240*/  LOP3.LUT R41, R45, 0x20, RZ, 0x3c, !PT ;  /* 0x000000202d297812 */ /* 0x000fe400078e3cff */
[----:B0-----:R-:W-:Y:S02]  /*5250*/  PRMT R103, RZ, 0x7610, R103 ;  /* 0x00007610ff677816 */ /* 0x001fe40000000067 */
[----:B-1----:R-:W-:-:S05]  /*5260*/  IADD3 R46, P1, R200, R164, RZ ;  /* 0x000000a4c82e7210 */ /* 0x002fca0007f3e0ff */
[----:B------:R-:W-:-:S05]  /*5270*/  IMAD.X R47, R178, 0x1, R163, P1 ;  /* 0x00000001b22f7824 */ /* 0x000fca00008e06a3 */
[----:B------:R0:W4:Y:S02]  /*5280*/  @!P0 LDG.E.U16 R103, desc[UR8][R46.64] ;  /* 0x000000082e678981 */ /* 0x000124000c1e1500 */
[----:B0-----:R-:W-:-:S05]  /*5290*/  IADD3 R46, P1, R221, R164, RZ ;  /* 0x000000a4dd2e7210 */ /* 0x001fca0007f3e0ff */
[----:B------:R-:W-:Y:S01]  /*52a0*/  IMAD.X R47, R199, 0x1, R163, P1 ;  /* 0x00000001c72f7824 */ /* 0x000fe200008e06a3 */
[----:B-----5:R-:W-:Y:S04]  /*52b0*/  STS.U16 [R45+UR4+0x4600], R107 ;  /* 0x0046006b2d007988 */ /* 0x020fe80008000404 */
[----:B------:R0:W-:Y:S02]  /*52c0*/  STS.U16 [R41+UR4+0x4100], R100 ;  /* 0x0041006429007988 */ /* 0x0001e40008000404 */
[----:B0-----:R-:W-:Y:S02]  /*52d0*/  PRMT R100, RZ, 0x7610, R100 ;  /* 0x00007610ff647816 */ /* 0x001fe40000000064 */
[----:B------:R0:W-:Y:S04]  /*52e0*/  STS.U16 [R41+UR4+0x4300], R101 ;  /* 0x0043006529007988 */ /* 0x0001e80008000404 */
[----:B------:R1:W5:Y:S01]  /*52f0*/  @!P0 LDG.E.U16 R100, desc[UR8][R46.64] ;  /* 0x000000082e648981 */ /* 0x000362000c1e1500 */
[----:B0-----:R-:W-:-:S02]  /*5300*/  PRMT R101, RZ, 0x7610, R101 ;  /* 0x00007610ff657816 */ /* 0x001fc40000000065 */
[----:B-1----:R-:W-:-:S05]  /*5310*/  IADD3 R46, P1, R174, R164, RZ ;  /* 0x000000a4ae2e7210 */ /* 0x002fca0007f3e0ff */
[----:B------:R-:W-:Y:S01]  /*5320*/  IMAD.X R47, R173, 0x1, R163, P1 ;  /* 0x00000001ad2f7824 */ /* 0x000fe200008e06a3 */
[----:B------:R0:W-:Y:S04]  /*5330*/  STS.U16 [R41+UR4+0x4500], R102 ;  /* 0x0045006629007988 */ /* 0x0001e80008000404 */
[----:B------:R1:W5:Y:S01]  /*5340*/  @!P0 LDG.E.U16 R101, desc[UR8][R46.64] ;  /* 0x000000082e658981 */ /* 0x000362000c1e1500 */
[----:B0-----:R-:W-:Y:S02]  /*5350*/  PRMT R102, RZ, 0x7610, R102 ;  /* 0x00007610ff667816 */ /* 0x001fe40000000066 */
[----:B-1----:R-:W-:-:S05]  /*5360*/  IADD3 R46, P1, R196, R164, RZ ;  /* 0x000000a4c42e7210 */ /* 0x002fca0007f3e0ff */
[----:B------:R-:W-:-:S05]  /*5370*/  IMAD.X R47, R172, 0x1, R163, P1 ;  /* 0x00000001ac2f7824 */ /* 0x000fca00008e06a3 */
[----:B------:R0:W5:Y:S04]  /*5380*/  @!P0 LDG.E.U16 R102, desc[UR8][R46.64] ;  /* 0x000000082e668981 */ /* 0x000168000c1e1500 */
[----:B------:R1:W-:Y:S01]  /*5390*/  STS.U16 [R41+UR4+0x4700], R106 ;  /* 0x0047006a29007988 */ /* 0x0003e20008000404 */
[----:B0-----:R-:W-:Y:S02]  /*53a0*/  IADD3 R46, P1, R219, R164, RZ ;  /* 0x000000a4db2e7210 */ /* 0x001fe40007f3e0ff */
[----:B-1----:R-:W-:-:S03]  /*53b0*/  PRMT R106, RZ, 0x7610, R106 ;  /* 0x00007610ff6a7816 */ /* 0x002fc6000000006a */
[----:B------:R-:W-:-:S05]  /*53c0*/  IMAD.X R47, R195, 0x1, R163, P1 ;  /* 0x00000001c32f7824 */ /* 0x000fca00008e06a3 */
[----:B------:R0:W5:Y:S01]  /*53d0*/  @!P0 LDG.E.U16 R106, desc[UR8][R46.64] ;  /* 0x000000082e6a8981 */ /* 0x000162000c1e1500 */
[----:B------:R-:W-:Y:S02]  /*53e0*/  PRMT R107, RZ, 0x7610, R107 ;  /* 0x00007610ff6b7816 */ /* 0x000fe4000000006b */
[----:B0-----:R-:W-:-:S05]  /*53f0*/  IADD3 R46, P1, R168, R164, RZ ;  /* 0x000000a4a82e7210 */ /* 0x001fca0007f3e0ff */
[----:B------:R-:W-:-:S05]  /*5400*/  IMAD.X R47, R167, 0x1, R163, P1 ;  /* 0x00000001a72f7824 */ /* 0x000fca00008e06a3 */
[----:B------:R0:W5:Y:S02]  /*5410*/  @!P0 LDG.E.U16 R107, desc[UR8][R46.64] ;  /* 0x000000082e6b8981 */ /* 0x000164000c1e1500 */
[----:B0-----:R-:W-:-:S05]  /*5420*/  IADD3 R46, P1, R192, R164, RZ ;  /* 0x000000a4c02e7210 */ /* 0x001fca0007f3e0ff */
[----:B------:R-:W-:Y:S01]  /*5430*/  IMAD.X R47, R166, 0x1, R163, P1 ;  /* 0x00000001a62f7824 */ /* 0x000fe200008e06a3 */
[----:B------:R-:W-:Y:S02]  /*5440*/  PRMT R109, RZ, 0x7610, R109 ;  /* 0x00007610ff6d7816 */ /* 0x000fe4000000006d */
[----:B------:R-:W-:Y:S02]  /*5450*/  PRMT R110, RZ, 0x7610, R110 ;  /* 0x00007610ff6e7816 */ /* 0x000fe4000000006e */
[----:B------:R-:W-:Y:S01]  /*5460*/  PRMT R111, RZ, 0x7610, R111 ;  /* 0x00007610ff6f7816 */ /* 0x000fe2000000006f */
[----:B------:R-:W-:Y:S04]  /*5470*/  STS.U16 [R45+UR4], R108 ;  /* 0x0000006c2d007988 */ /* 0x000fe80008000404 */
[----:B--2---:R0:W-:Y:S02]  /*5480*/  STS.U16 [R45+UR4+0x200], R105 ;  /* 0x000200692d007988 */ /* 0x0041e40008000404 */
[----:B0-----:R-:W-:-:S06]  /*5490*/  PRMT R105, RZ, 0x7610, R105 ;  /* 0x00007610ff697816 */ /* 0x001fcc0000000069 */
[----:B------:R0:W2:Y:S04]  /*54a0*/  @!P0 LDG.E.U16 R105, desc[UR8][R46.64] ;  /* 0x000000082e698981 */ /* 0x0000a8000c1e1500 */
[----:B---3--:R1:W-:Y:S01]  /*54b0*/  STS.U16 [R45+UR4+0x400], R104 ;  /* 0x000400682d007988 */ /* 0x0083e20008000404 */
[----:B0-----:R-:W-:Y:S02]  /*54c0*/  IADD3 R46, P1, R217, R164, RZ ;  /* 0x000000a4d92e7210 */ /* 0x001fe40007f3e0ff */
[----:B-1----:R-:W-:-:S03]  /*54d0*/  PRMT R104, RZ, 0x7610, R104 ;  /* 0x00007610ff687816 */ /* 0x002fc60000000068 */
[----:B------:R-:W-:-:S05]  /*54e0*/  IMAD.X R47, R191, 0x1, R163, P1 ;  /* 0x00000001bf2f7824 */ /* 0x000fca00008e06a3 */
[----:B------:R0:W3:Y:S04]  /*54f0*/  @!P0 LDG.E.U16 R104, desc[UR8][R46.64] ;  /* 0x000000082e688981 */ /* 0x0000e8000c1e1500 */
[----:B----4-:R1:W-:Y:S01]  /*5500*/  STS.U16 [R45+UR4+0x600], R103 ;  /* 0x000600672d007988 */ /* 0x0103e20008000404 */
[----:B0-----:R-:W-:Y:S02]  /*5510*/  IADD3 R46, P1, R3, R164, RZ ;  /* 0x000000a4032e7210 */ /* 0x001fe40007f3e0ff */
[----:B-1----:R-:W-:-:S03]  /*5520*/  PRMT R103, RZ, 0x7610, R103 ;  /* 0x00007610ff677816 */ /* 0x002fc60000000067 */
[----:B------:R-:W-:-:S05]  /*5530*/  IMAD.X R47, R158, 0x1, R163, P1 ;  /* 0x000000019e2f7824 */ /* 0x000fca00008e06a3 */
[----:B------:R0:W4:Y:S02]  /*5540*/  @!P0 LDG.E.U16 R103, desc[UR8][R46.64] ;  /* 0x000000082e678981 */ /* 0x000124000c1e1500 */
[----:B0-----:R-:W-:-:S05]  /*5550*/  IADD3 R46, P1, R188, R164, RZ ;  /* 0x000000a4bc2e7210 */ /* 0x001fca0007f3e0ff */
[----:B------:R-:W-:Y:S01]  /*5560*/  IMAD.X R47, R157, 0x1, R163, P1 ;  /* 0x000000019d2f7824 */ /* 0x000fe200008e06a3 */
[----:B-----5:R0:W-:Y:S02]  /*5570*/  STS.U16 [R45+UR4+0x800], R100 ;  /* 0x000800642d007988 */ /* 0x0201e40008000404 */
[----:B0-----:R-:W-:-:S06]  /*5580*/  PRMT R100, RZ, 0x7610, R100 ;  /* 0x00007610ff647816 */ /* 0x001fcc0000000064 */
[----:B------:R0:W5:Y:S04]  /*5590*/  @!P0 LDG.E.U16 R100, desc[UR8][R46.64] ;  /* 0x000000082e648981 */ /* 0x000168000c1e1500 */
[----:B------:R1:W-:Y:S01]  /*55a0*/  STS.U16 [R45+UR4+0xa00], R101 ;  /* 0x000a00652d007988 */ /* 0x0003e20008000404 */
[----:B0-----:R-:W-:Y:S02]  /*55b0*/  IADD3 R46, P1, R215, R164, RZ ;  /* 0x000000a4d72e7210 */ /* 0x001fe40007f3e0ff */
[----:B-1----:R-:W-:-:S03]  /*55c0*/  PRMT R101, RZ, 0x7610, R101 ;  /* 0x00007610ff657816 */ /* 0x002fc60000000065 */
[----:B------:R-:W-:-:S05]  /*55d0*/  IMAD.X R47, R187, 0x1, R163, P1 ;  /* 0x00000001bb2f7824 */ /* 0x000fca00008e06a3 */
        /* <DEDUP_REMOVED lines=16> */
[----:B------:R-:W-:-:S05]  /*56e0*/  IMAD.X R47, R10, 0x1, R163, P1 ;  /* 0x000000010a2f7824 */ /* 0x000fca00008e06a3 */
[----:B------:R0:W5:Y:S02]  /*56f0*/  @!P0 LDG.E.U16 R109, desc[UR8][R46.64] ;  /* 0x000000082e6d8981 */ /* 0x000164000c1e1500 */
[----:B0-----:R-:W-:-:S05]  /*5700*/  IADD3 R46, P1, R23, R164, RZ ;  /* 0x000000a4172e7210 */ /* 0x001fca0007f3e0ff */
[----:B------:R-:W-:-:S05]  /*5710*/  IMAD.X R47, R13, 0x1, R163, P1 ;  /* 0x000000010d2f7824 */ /* 0x000fca00008e06a3 */
[----:B------:R0:W5:Y:S02]  /*5720*/  @!P0 LDG.E.U16 R110, desc[UR8][R46.64] ;  /* 0x000000082e6e8981 */ /* 0x000164000c1e1500 */
[----:B0-----:R-:W-:-:S05]  /*5730*/  IADD3 R46, P1, R211, R164, RZ ;  /* 0x000000a4d32e7210 */ /* 0x001fca0007f3e0ff */
[----:B------:R-:W-:Y:S01]  /*5740*/  IMAD.X R47, R16, 0x1, R163, P1 ;  /* 0x00000001102f7824 */ /* 0x000fe200008e06a3 */
[----:B------:R0:W-:Y:S04]  /*5750*/  STS.U16 [R45+UR4+0x1000], R107 ;  /* 0x0010006b2d007988 */ /* 0x0001e80008000404 */
[----:B------:R1:W5:Y:S01]  /*5760*/  @!P0 LDG.E.U16 R111, desc[UR8][R46.64] ;  /* 0x000000082e6f8981 */ /* 0x000362000c1e1500 */
[----:B0-----:R-:W-:Y:S02]  /*5770*/  PRMT R107, RZ, 0x7610, R107 ;  /* 0x00007610ff6b7816 */ /* 0x001fe4000000006b */
[----:B-1----:R-:W-:-:S05]  /*5780*/  IADD3 R46, P1, R30, R164, RZ ;  /* 0x000000a41e2e7210 */ /* 0x002fca0007f3e0ff */
[----:B------:R-:W-:-:S05]  /*5790*/  IMAD.X R47, R19, 0x1, R163, P1 ;  /* 0x00000001132f7824 */ /* 0x000fca00008e06a3 */
[----:B------:R0:W5:Y:S02]  /*57a0*/  @!P0 LDG.E.U16 R107, desc[UR8][R46.64] ;  /* 0x000000082e6b8981 */ /* 0x000164000c1e1500 */
[----:B0-----:R-:W-:-:S05]  /*57b0*/  IADD3 R46, P1, R33, R164, RZ ;  /* 0x000000a4212e7210 */ /* 0x001fca0007f3e0ff */
[----:B------:R-:W-:Y:S01]  /*57c0*/  IMAD.X R47, R22, 0x1, R163, P1 ;  /* 0x00000001162f7824 */ /* 0x000fe200008e06a3 */
        /* <DEDUP_REMOVED lines=15> */
[----:B------:R-:W-:Y:S04]  /*58c0*/  STS.U16 [R45+UR4+0x3800], R96 ;  /* 0x003800602d007988 */ /* 0x000fe80008000404 */
[----:B-----5:R-:W-:Y:S04]  /*58d0*/  STS.U16 [R45+UR4+0x1800], R100 ;  /* 0x001800642d007988 */ /* 0x020fe80008000404 */
[----:B------:R-:W-:Y:S04]  /*58e0*/  STS.U16 [R45+UR4+0x1a00], R101 ;  /* 0x001a00652d007988 */ /* 0x000fe80008000404 */
[----:B------:R0:W-:Y:S02]  /*58f0*/  STS.U16 [R45+UR4+0x1c00], R102 ;  /* 0x001c00662d007988 */ /* 0x0001e40008000404 */
[----:B0-----:R-:W-:-:S06]  /*5900*/  PRMT R102, RZ, 0x7610, R102 ;  /* 0x00007610ff667816 */ /* 0x001fcc0000000066 */
[----:B------:R0:W5:Y:S01]  /*5910*/  @!P0 LDG.E.U16 R102, desc[UR8][R46.64] ;  /* 0x000000082e668981 */ /* 0x000162000c1e1500 */
[----:B------:R-:W-:Y:S02]  /*5920*/  PRMT R101, RZ, 0x7610, R101 ;  /* 0x00007610ff657816 */ /* 0x000fe40000000065 */
[----:B0-----:R-:W-:-:S05]  /*5930*/  IADD3 R46, P1, R207, R164, RZ ;  /* 0x000000a4cf2e7210 */ /* 0x001fca0007f3e0ff */
[----:B------:R-:W-:-:S05]  /*5940*/  IMAD.X R47, R36, 0x1, R163, P1 ;  /* 0x00000001242f7824 */ /* 0x000fca00008e06a3 */
[----:B------:R0:W5:Y:S01]  /*5950*/  @!P0 LDG.E.U16 R101, desc[UR8][R46.64] ;  /* 0x000000082e658981 */ /* 0x000162000c1e1500 */
[----:B------:R-:W-:Y:S02]  /*5960*/  PRMT R100, RZ, 0x7610, R100 ;  /* 0x00007610ff647816 */ /* 0x000fe40000000064 */
[----:B0-----:R-:W-:-:S05]  /*5970*/  IADD3 R46, P1, R139, R164, RZ ;  /* 0x000000a48b2e7210 */ /* 0x001fca0007f3e0ff */
[----:B------:R-:W-:Y:S01]  /*5980*/  IMAD.X R47, R39, 0x1, R163, P1 ;  /* 0x00000001272f7824 */ /* 0x000fe200008e06a3 */
[----:B------:R0:W-:Y:S04]  /*5990*/  STS.U16 [R45+UR4+0x1e00], R106 ;  /* 0x001e006a2d007988 */ /* 0x0001e80008000404 */
[----:B------:R1:W5:Y:S01]  /*59a0*/  @!P0 LDG.E.U16 R100, desc[UR8][R46.64] ;  /* 0x000000082e648981 */ /* 0x000362000c1e1500 */
[----:B0-----:R-:W-:Y:S02]  /*59b0*/  PRMT R106, RZ, 0x7610, R106 ;  /* 0x00007610ff6a7816 */ /* 0x001fe4000000006a */
[----:B-1----:R-:W-:-:S05]  /*59c0*/  IADD3 R46, P1, R142, R164, RZ ;  /* 0x000000a48e2e7210 */ /* 0x002fca0007f3e0ff */
        /* <DEDUP_REMOVED lines=14> */
[----:B------:R-:W-:Y:S01]  /*5ab0*/  IMAD.X R47, R201, 0x1, R163, P1 ;  /* 0x00000001c92f7824 */ /* 0x000fe200008e06a3 */
[----:B------:R0:W-:Y:S04]  /*5ac0*/  STS.U16 [R45+UR4+0x3e00], R99 ;  /* 0x003e00632d007988 */ /* 0x0001e80008000404 */
[----:B------:R1:W5:Y:S01]  /*5ad0*/  @!P0 LDG.E.U16 R98, desc[UR8][R46.64] ;  /* 0x000000082e628981 */ /* 0x000362000c1e1500 */
[----:B0-----:R-:W-:Y:S02]  /*5ae0*/  PRMT R99, RZ, 0x7610, R99 ;  /* 0x00007610ff637816 */ /* 0x001fe40000000063 */
[----:B-1----:R-:W-:-:S05]  /*5af0*/  IADD3 R46, P1, R182, R164, RZ ;  /* 0x000000a4b62e7210 */ /* 0x002fca0007f3e0ff */
[----:B------:R-:W-:Y:S01]  /*5b00*/  IMAD.X R47, R177, 0x1, R163, P1 ;  /* 0x00000001b12f7824 */ /* 0x000fe200008e06a3 */
[----:B------:R0:W-:Y:S04]  /*5b10*/  STS.U16 [R45+UR4+0x2800], R107 ;  /* 0x0028006b2d007988 */ /* 0x0001e80008000404 */
[----:B------:R1:W5:Y:S01]  /*5b20*/  @!P0 LDG.E.U16 R99, desc[UR8][R46.64] ;  /* 0x000000082e638981 */ /* 0x000362000c1e1500 */
[----:B0-----:R-:W-:Y:S02]  /*5b30*/  PRMT R107, RZ, 0x7610, R107 ;  /* 0x00007610ff6b7816 */ /* 0x001fe4000000006b */
[----:B-1----:R-:W-:-:S05]  /*5b40*/  IADD3 R46, P1, R198, R164, RZ ;  /* 0x000000a4c62e7210 */ /* 0x002fca0007f3e0ff */
[----:B------:R-:W-:Y:S01]  /*5b50*/  IMAD.X R47, R175, 0x1, R163, P1 ;  /* 0x00000001af2f7824 */ /* 0x000fe200008e06a3 */
[----:B--2---:R0:W-:Y:S04]  /*5b60*/  STS.U16 [R45+UR4+0x2a00], R105 ;  /* 0x002a00692d007988 */ /* 0x0041e80008000404 */
[----:B------:R1:W2:Y:S01]  /*5b70*/  @!P0 LDG.E.U16 R107, desc[UR8][R46.64] ;  /* 0x000000082e6b8981 */ /* 0x0002a2000c1e1500 */
[----:B0-----:R-:W-:Y:S02]  /*5b80*/  PRMT R105, RZ, 0x7610, R105 ;  /* 0x00007610ff697816 */ /* 0x001fe40000000069 */
[----:B-1----:R-:W-:-:S05]  /*5b90*/  IADD3 R46, P1, R220, R164, RZ ;  /* 0x000000a4dc2e7210 */ /* 0x002fca0007f3e0ff */
[----:B------:R-:W-:Y:S01]  /*5ba0*/  IMAD.X R47, R197, 0x1, R163, P1 ;  /* 0x00000001c52f7824 */ /* 0x000fe200008e06a3 */
[----:B---3--:R0:W-:Y:S04]  /*5bb0*/  STS.U16 [R45+UR4+0x2c00], R104 ;  /* 0x002c00682d007988 */ /* 0x0081e80008000404 */
[----:B------:R1:W3:Y:S01]  /*5bc0*/  @!P0 LDG.E.U16 R105, desc[UR8][R46.64] ;  /* 0x000000082e698981 */ /* 0x0002e2000c1e1500 */
[----:B0-----:R-:W-:Y:S02]  /*5bd0*/  PRMT R104, RZ, 0x7610, R104 ;  /* 0x00007610ff687816 */ /* 0x001fe40000000068 */
[----:B-1----:R-:W-:-:S05]  /*5be0*/  IADD3 R46, P1, R171, R164, RZ ;  /* 0x000000a4ab2e7210 */ /* 0x002fca0007f3e0ff */
[----:B------:R-:W-:Y:S01]  /*5bf0*/  IMAD.X R47, R170, 0x1, R163, P1 ;  /* 0x00000001aa2f7824 */ /* 0x000fe200008e06a3 */
[----:B----4-:R0:W-:Y:S04]  /*5c00*/  STS.U16 [R45+UR4+0x2e00], R103 ;  /* 0x002e00672d007988 */ /* 0x0101e80008000404 */
[----:B------:R1:W4:Y:S01]  /*5c10*/  @!P0 LDG.E.U16 R104, desc[UR8][R46.64] ;  /* 0x000000082e688981 */ /* 0x000322000c1e1500 */
[----:B0-----:R-:W-:Y:S02]  /*5c20*/  PRMT R103, RZ, 0x7610, R103 ;  /* 0x00007610ff677816 */ /* 0x001fe40000000067 */
[----:B-1----:R-:W-:-:S05]  /*5c30*/  IADD3 R46, P1, R194, R164, RZ ;  /* 0x000000a4c22e7210 */ /* 0x002fca0007f3e0ff */
[----:B------:R-:W-:-:S05]  /*5c40*/  IMAD.X R47, R169, 0x1, R163, P1 ;  /* 0x00000001a92f7824 */ /* 0x000fca00008e06a3 */
[----:B------:R0:W4:Y:S02]  /*5c50*/  @!P0 LDG.E.U16 R103, desc[UR8][R46.64] ;  /* 0x000000082e678981 */ /* 0x000124000c1e1500 */
[----:B0-----:R-:W-:-:S05]  /*5c60*/  IADD3 R46, P1, R218, R164, RZ ;  /* 0x000000a4da2e7210 */ /* 0x001fca0007f3e0ff */
[----:B------:R-:W-:Y:S01]  /*5c70*/  IMAD.X R47, R193, 0x1, R163, P1 ;  /* 0x00000001c12f7824 */ /* 0x000fe200008e06a3 */
[----:B------:R-:W-:Y:S04]  /*5c80*/  STS.U16 [R45+UR4+0x2000], R108 ;  /* 0x0020006c2d007988 */ /* 0x000fe80008000404 */
[----:B------:R-:W-:Y:S04]  /*5c90*/  STS.U16 [R45+UR4+0x2200], R109 ;  /* 0x0022006d2d007988 */ /* 0x000fe80008000404 */
[----:B------:R-:W-:Y:S04]  /*5ca0*/  STS.U16 [R45+UR4+0x2400], R110 ;  /* 0x0024006e2d007988 */ /* 0x000fe80008000404 */
[----:B------:R-:W-:Y:S04]  /*5cb0*/  STS.U16 [R45+UR4+0x2600], R111 ;  /* 0x0026006f2d007988 */ /* 0x000fe80008000404 */
        /* <DEDUP_REMOVED lines=50> */
[----:B------:R-:W-:-:S05]  /*5fe0*/  IMAD.X R47, R14, 0x1, R163, P1 ;  /* 0x000000010e2f7824 */ /* 0x000fca00008e06a3 */
[----:B------:R0:W3:Y:S01]  /*5ff0*/  @!P0 LDG.E.U16 R105, desc[UR8][R46.64] ;  /* 0x000000082e698981 */ /* 0x0000e2000c1e1500 */
[----:B------:R-:W-:Y:S02]  /*6000*/  PRMT R108, RZ, 0x7610, R108 ;  /* 0x00007610ff6c7816 */ /* 0x000fe4000000006c */
[----:B0-----:R-:W-:-:S05]  /*6010*/  IADD3 R46, P1, R28, R164, RZ ;  /* 0x000000a41c2e7210 */ /* 0x001fca0007f3e0ff */
        /* <DEDUP_REMOVED lines=41> */
[----:B------:R0:W5:Y:S02]  /*62b0*/  @!P0 LDG.E.U16 R97, desc[UR8][R46.64] ;  /* 0x000000082e618981 */ /* 0x000164000c1e1500 */
[----:B0-----:R-:W0:Y:S01]  /*62c0*/  S2R R46, SR_TID.X ;  /* 0x00000000002e7919 */ /* 0x001e220000002100 */
[----:B------:R-:W1:Y:S01]  /*62d0*/  S2UR UR6, SR_CgaCtaId ;  /* 0x00000000000679c3 */ /* 0x000e620000008800 */
[----:B------:R-:W-:Y:S04]  /*62e0*/  STS.U16 [R41+UR4+0xd00], R104 ;  /* 0x000d006829007988 */ /* 0x000fe80008000404 */
[----:B------:R3:W-:Y:S04]  /*62f0*/  STS.U16 [R41+UR4+0x3900], R42 ;  /* 0x0039002a29007988 */ /* 0x0007e80008000404 */
[----:B------:R3:W-:Y:S04]  /*6300*/  STS.U16 [R41+UR4+0x3b00], R43 ;  /* 0x003b002b29007988 */ /* 0x0007e80008000404 */
[----:B------:R1:W-:Y:S04]  /*6310*/  STS.U16 [R41+UR4+0x3d00], R44 ;  /* 0x003d002c29007988 */ /* 0x0003e80008000404 */
[----:B------:R-:W-:Y:S04]  /*6320*/  STS.U16 [R41+UR4+0x3f00], R40 ;  /* 0x003f002829007988 */ /* 0x000fe80008000404 */
[----:B------:R-:W-:Y:S04]  /*6330*/  STS.U16 [R41+UR4+0x1f00], R98 ;  /* 0x001f006229007988 */ /* 0x000fe80008000404 */
[----:B--2---:R-:W-:Y:S01]  /*6340*/  STS.U16 [R41+UR4+0x2100], R99 ;  /* 0x0021006329007988 */ /* 0x004fe20008000404 */
[----:B0-----:R-:W-:-:S03]  /*6350*/  IMAD.SHL.U32 R176, R46, 0x40, RZ ;  /* 0x000000402eb07824 */ /* 0x001fc600078e00ff */
[----:B---3--:R-:W-:Y:S01]  /*6360*/  STS.U16 [R41+UR4+0x2300], R107 ;  /* 0x0023006b29007988 */ /* 0x008fe20008000404 */
[----:B------:R-:W-:Y:S01]  /*6370*/  IMAD.SHL.U32 R42, R46, 0x8, RZ ;  /* 0x000000082e2a7824 */ /* 0x000fe200078e00ff */
[----:B------:R-:W-:Y:S01]  /*6380*/  LOP3.LUT R176, R176, 0x1c0, RZ, 0xc0, !PT ;  /* 0x000001c0b0b07812 */ /* 0x000fe200078ec0ff */
[----:B------:R-:W-:Y:S01]  /*6390*/  IMAD.SHL.U32 R43, R46, 0x2, RZ ;  /* 0x000000022e2b7824 */ /* 0x000fe200078e00ff */
[----:B------:R-:W-:Y:S02]  /*63a0*/  UMOV UR5, 0x400 ;  /* 0x0000040000057882 */ /* 0x000fe40000000000 */
[----:B-1----:R-:W-:Y:S01]  /*63b0*/  LOP3.LUT R44, R176, 0x30, R42, 0xf8, !PT ;  /* 0x00000030b02c7812 */ /* 0x002fe200078ef82a */
[----:B------:R-:W-:Y:S01]  /*63c0*/  ULEA UR5, UR6, UR5, 0x18 ;  /* 0x0000000506057291 */ /* 0x000fe2000f8ec03f */
[--C-:B------:R-:W-:Y:S01]  /*63d0*/  LOP3.LUT R42, R42, 0x30, R43.reuse, 0x48, !PT ;  /* 0x000000302a2a7812 */ /* 0x100fe200078e482b */
[----:B------:R-:W-:Y:S01]  /*63e0*/  STS.U16 [R41+UR4+0x2500], R105 ;  /* 0x0025006929007988 */ /* 0x000fe20008000404 */
[----:B------:R-:W-:Y:S01]  /*63f0*/  LOP3.LUT R44, R44, 0x10, R43, 0x78, !PT ;  /* 0x000000102c2c7812 */ /* 0x000fe200078e782b */
[C---:B------:R-:W-:Y:S01]  /*6400*/  IMAD.SHL.U32 R104, R46.reuse, 0x20, RZ ;  /* 0x000000202e687824 */ /* 0x040fe200078e00ff */
[----:B------:R-:W-:Y:S01]  /*6410*/  LOP3.LUT R43, R46, 0x60, RZ, 0xc0, !PT ;  /* 0x000000602e2b7812 */ /* 0x000fe200078ec0ff */
[----:B----4-:R0:W-:Y:S03]  /*6420*/  STS.U16 [R41+UR4+0x2700], R108 ;  /* 0x0027006c29007988 */ /* 0x0101e60008000404 */
[----:B------:R-:W-:-:S02]  /*6430*/  LEA R43, R43, UR5, 0x4 ;  /* 0x000000052b2b7c11 */ /* 0x000fc4000f8e20ff */
[----:B------:R-:W-:Y:S01]  /*6440*/  LOP3.LUT R104, R44, 0x200, R104, 0xf8, !PT ;  /* 0x000002002c687812 */ /* 0x000fe200078ef868 */
[----:B------:R-:W-:Y:S01]  /*6450*/  STS.U16 [R41+UR4+0x2900], R103 ;  /* 0x0029006729007988 */ /* 0x000fe20008000404 */
[----:B------:R-:W-:Y:S02]  /*6460*/  IADD3 R176, R176, R43, R42 ;  /* 0x0000002bb0b07210 */ /* 0x000fe40007ffe02a */
[----:B0-----:R-:W-:Y:S01]  /*6470*/  LOP3.LUT R108, R104, 0x20, RZ, 0x3c, !PT ;  /* 0x00000020686c7812 */ /* 0x001fe200078e3cff */
[----:B-----5:R-:W-:Y:S04]  /*6480*/  STS.U16 [R41+UR4+0x2b00], R102 ;  /* 0x002b006629007988 */ /* 0x020fe80008000404 */
[----:B------:R-:W-:Y:S04]  /*6490*/  STS.U16 [R41+UR4+0x2d00], R101 ;  /* 0x002d006529007988 */ /* 0x000fe80008000404 */
[----:B------:R-:W-:Y:S04]  /*64a0*/  STS.U16 [R41+UR4+0x2f00], R100 ;  /* 0x002f006429007988 */ /* 0x000fe80008000404 */
[----:B------:R-:W-:Y:S04]  /*64b0*/  STS.U16 [R41+UR4+0x3100], R106 ;  /* 0x0031006a29007988 */ /* 0x000fe80008000404 */
[----:B------:R-:W-:Y:S04]  /*64c0*/  STS.U16 [R41+UR4+0x3300], R45 ;  /* 0x0033002d29007988 */ /* 0x000fe80008000404 */
[----:B------:R-:W-:Y:S04]  /*64d0*/  STS.U16 [R41+UR4+0x3500], R96 ;  /* 0x0035006029007988 */ /* 0x000fe80008000404 */
[----:B------:R-:W-:Y:S01]  /*64e0*/  STS.U16 [R41+UR4+0x3700], R97 ;  /* 0x0037006129007988 */ /* 0x000fe20008000404 */
[----:B------:R-:W-:Y:S06]  /*64f0*/  BAR.SYNC.DEFER_BLOCKING 0x0 ;  /* 0x0000000000007b1d */ /* 0x000fec0000010000 */
[----:B------:R-:W-:Y:S04]  /*6500*/  LDSM.16.MT88.4 R100, [R104+UR5+0x4000] ;  /* 0x004000056864783b */ /* 0x000fe80008004200 */
[----:B------:R-:W-:Y:S04]  /*6510*/  LDSM.16.MT88.4 R96, [R108+UR5+0x4000] ;  /* 0x004000056c60783b */ /* 0x000fe80008004200 */
[----:B------:R-:W0:Y:S04]  /*6520*/  LDSM.16.M88.4 R40, [R176+0x800] ;  /* 0x00080000b028783b */ /* 0x000e280000000200 */
[----:B------:R-:W1:Y:S04]  /*6530*/  LDSM.16.MT88.4 R104, [R104+UR5+0x4400] ;  /* 0x004400056868783b */ /* 0x000e680008004200 */
[----:B------:R-:W2:Y:S04]  /*6540*/  LDSM.16.MT88.4 R108, [R108+UR5+0x4400] ;  /* 0x004400056c6c783b */ /* 0x000ea80008004200 */
[----:B------:R-:W-:Y:S01]  /*6550*/  LDSM.16.M88.4 R44, [R176] ;  /* 0x00000000b02c783b */ /* 0x000fe20000000200 */
[-C--:B0-----:R-:W-:Y:S06]  /*6560*/  HMMA.16816.F32.BF16 R116, R100, R40.reuse, R116 ;  /* 0x000000286474723c */ /* 0x081fec0000041874 */
[----:B------:R-:W-:-:S15]  /*6570*/  HMMA.16816.F32.BF16 R124, R96, R40, R124 ;  /* 0x00000028607c723c */ /* 0x000fde000004187c */
[----:B------:R-:W-:-:S03]  /*6580*/  NOP ;  /* 0x0000000000007918 */ /* 0x000fc60000000000 */
[-C--:B-1----:R-:W-:Y:S06]  /*6590*/  HMMA.16816.F32.BF16 R116, R104, R42.reuse, R116 ;  /* 0x0000002a6874723c */ /* 0x082fec0000041874 */
[----:B--2---:R-:W-:Y:S01]  /*65a0*/  HMMA.16816.F32.BF16 R124, R108, R42, R124 ;  /* 0x0000002a6c7c723c */ /* 0x004fe2000004187c */
[----:B------:R-:W0:Y:S05]  /*65b0*/  LDSM.16.M88.4 R40, [R176+0x1000] ;  /* 0x00100000b028783b */ /* 0x000e2a0000000200 */
[-C--:B0-----:R-:W-:Y:S06]  /*65c0*/  HMMA.16816.F32.BF16 R72, R100, R40.reuse, R72 ;  /* 0x000000286448723c */ /* 0x081fec0000041848 */
[----:B------:R-:W-:-:S15]  /*65d0*/  HMMA.16816.F32.BF16 R48, R96, R40, R48 ;  /* 0x000000286030723c */ /* 0x000fde0000041830 */
[----:B------:R-:W-:-:S03]  /*65e0*/  NOP ;  /* 0x0000000000007918 */ /* 0x000fc60000000000 */
[-C--:B------:R-:W-:Y:S06]  /*65f0*/  HMMA.16816.F32.BF16 R72, R104, R42.reuse, R72 ;  /* 0x0000002a6848723c */ /* 0x080fec0000041848 */
[----:B------:R-:W-:Y:S01]  /*6600*/  HMMA.16816.F32.BF16 R48, R108, R42, R48 ;  /* 0x0000002a6c30723c */ /* 0x000fe20000041830 */
        /* <DEDUP_REMOVED lines=26> */
[----:B------:R-:W-:Y:S07]  /*67b0*/  HMMA.16816.F32.BF16 R68, R96, R40, R68 ;  /* 0x000000286044723c */ /* 0x000fee0000041844 */
[----:B------:R-:W-:-:S02]  /*67c0*/  IMAD.MOV.U32 R40, RZ, RZ, R154 ;  /* 0x000000ffff287224 */ /* 0x000fc400078e009a */
[----:B------:R-:W-:Y:S02]  /*67d0*/  IMAD.MOV.U32 R41, RZ, RZ, R147 ;  /* 0x000000ffff297224 */ /* 0x000fe400078e0093 */
[----:B------:R-:W-:-:S07]  /*67e0*/  IMAD.WIDE R40, R161, 0x2, R40 ;  /* 0x00000002a1287825 */ /* 0x000fce00078e0228 */
[-C--:B------:R-:W-:Y:S06]  /*67f0*/  HMMA.16816.F32.BF16 R92, R104, R42.reuse, R92 ;  /* 0x0000002a685c723c */ /* 0x080fec000004185c */
[----:B------:R-:W-:Y:S07]  /*6800*/  HMMA.16816.F32.BF16 R68, R108, R42, R68 ;  /* 0x0000002a6c44723c */ /* 0x000fee0000041844 */
[----:B------:R-:W-:-:S02]  /*6810*/  IMAD.MOV.U32 R42, RZ, RZ, R153 ;  /* 0x000000ffff2a7224 */ /* 0x000fc400078e0099 */
[----:B------:R-:W-:Y:S02]  /*6820*/  IMAD.MOV.U32 R43, RZ, RZ, R145 ;  /* 0x000000ffff2b7224 */ /* 0x000fe400078e0091 */
[----:B------:R-:W-:-:S04]  /*6830*/  IMAD.WIDE R42, R161, 0x2, R42 ;  /* 0x00000002a12a7825 */ /* 0x000fc800078e022a */
[----:B------:R-:W-:Y:S02]  /*6840*/  IMAD.MOV.U32 R154, RZ, RZ, R40 ;  /* 0x000000ffff9a7224 */ /* 0x000fe400078e0028 */
[----:B------:R-:W-:Y:S02]  /*6850*/  IMAD.MOV.U32 R147, RZ, RZ, R41 ;  /* 0x000000ffff937224 */ /* 0x000fe400078e0029 */
[----:B------:R-:W-:Y:S02]  /*6860*/  IMAD.MOV.U32 R153, RZ, RZ, R42 ;  /* 0x000000ffff997224 */ /* 0x000fe400078e002a */
[----:B------:R-:W-:Y:S02]  /*6870*/  IMAD.MOV.U32 R145, RZ, RZ, R43 ;  /* 0x000000ffff917224 */ /* 0x000fe400078e002b */
[----:B------:R-:W-:Y:S02]  /*6880*/  IMAD.MOV.U32 R40, RZ, RZ, R152 ;  /* 0x000000ffff287224 */ /* 0x000fe400078e0098 */
[----:B------:R-:W-:-:S02]  /*6890*/  IMAD.MOV.U32 R41, RZ, RZ, R143 ;  /* 0x000000ffff297224 */ /* 0x000fc400078e008f */
[----:B------:R-:W-:Y:S02]  /*68a0*/  IMAD.MOV.U32 R42, RZ, RZ, R151 ;  /* 0x000000ffff2a7224 */ /* 0x000fe400078e0097 */
[----:B------:R-:W-:Y:S02]  /*68b0*/  IMAD.MOV.U32 R43, RZ, RZ, R141 ;  /* 0x000000ffff2b7224 */ /* 0x000fe400078e008d */
[----:B------:R-:W-:-:S04]  /*68c0*/  IMAD.WIDE R40, R161, 0x2, R40 ;  /* 0x00000002a1287825 */ /* 0x000fc800078e0228 */
[----:B------:R-:W-:Y:S01]  /*68d0*/  IMAD.WIDE R42, R161, 0x2, R42 ;  /* 0x00000002a12a7825 */ /* 0x000fe200078e022a */
[-C--:B------:R-:W-:Y:S03]  /*68e0*/  HMMA.16816.F32.BF16 R112, R100, R44.reuse, R112 ;  /* 0x0000002c6470723c */ /* 0x080fe60000041870 */
[----:B------:R-:W-:Y:S02]  /*68f0*/  IMAD.MOV.U32 R152, RZ, RZ, R40 ;  /* 0x000000ffff987224 */ /* 0x000fe400078e0028 */
[----:B------:R-:W-:Y:S01]  /*6900*/  IMAD.MOV.U32 R143, RZ, RZ, R41 ;  /* 0x000000ffff8f7224 */ /* 0x000fe200078e0029 */
[----:B------:R-:W-:Y:S01]  /*6910*/  HMMA.16816.F32.BF16 R120, R96, R44, R120 ;  /* 0x0000002c6078723c */ /* 0x000fe20000041878 */
[----:B------:R-:W-:Y:S02]  /*6920*/  IMAD.MOV.U32 R151, RZ, RZ, R42 ;  /* 0x000000ffff977224 */ /* 0x000fe400078e002a */
[----:B------:R-:W-:-:S02]  /*6930*/  IMAD.MOV.U32 R141, RZ, RZ, R43 ;  /* 0x000000ffff8d7224 */ /* 0x000fc400078e002b */
[----:B------:R-:W-:Y:S02]  /*6940*/  IMAD.MOV.U32 R42, RZ, RZ, R149 ;  /* 0x000000ffff2a7224 */ /* 0x000fe400078e0095 */
[----:B------:R-:W-:Y:S02]  /*6950*/  IMAD.MOV.U32 R44, RZ, RZ, R150 ;  /* 0x000000ffff2c7224 */ /* 0x000fe400078e0096 */
[----:B------:R-:W-:Y:S02]  /*6960*/  IMAD.MOV.U32 R45, RZ, RZ, R140 ;  /* 0x000000ffff2d7224 */ /* 0x000fe400078e008c */
[----:B------:R-:W-:Y:S02]  /*6970*/  IMAD.MOV.U32 R43, RZ, RZ, R138 ;  /* 0x000000ffff2b7224 */ /* 0x000fe400078e008a */
[----:B------:R-:W-:Y:S02]  /*6980*/  IMAD.MOV.U32 R40, RZ, RZ, R146 ;  /* 0x000000ffff287224 */ /* 0x000fe400078e0092 */
[----:B------:R-:W-:-:S02]  /*6990*/  IMAD.MOV.U32 R41, RZ, RZ, R186 ;  /* 0x000000ffff297224 */ /* 0x000fc400078e00ba */
[----:B------:R-:W-:-:S04]  /*69a0*/  IMAD.WIDE R44, R161, 0x2, R44 ;  /* 0x00000002a12c7825 */ /* 0x000fc800078e022c */
[----:B------:R-:W-:-:S04]  /*69b0*/  IMAD.WIDE R42, R161, 0x2, R42 ;  /* 0x00000002a12a7825 */ /* 0x000fc800078e022a */
        /* <DEDUP_REMOVED lines=238> */
[C---:B------:R-:W-:Y:S01]  /*78a0*/  IMAD.WIDE R44, R161.reuse, 0x2, R44 ;  /* 0x00000002a12c7825 */ /* 0x040fe200078e022c */
[----:B------:R-:W-:Y:S03]  /*78b0*/  HMMA.16816.F32.BF16 R112, R104, R46, R112 ;  /* 0x0000002e6870723c */ /* 0x000fe60000041870 */
[----:B------:R-:W-:-:S04]  /*78c0*/  IMAD.WIDE R42, R161, 0x2, R42 ;  /* 0x00000002a12a7825 */ /* 0x000fc800078e022a */
[----:B------:R-:W-:Y:S01]  /*78d0*/  IMAD.WIDE R40, R161, 0x2, R40 ;  /* 0x00000002a1287825 */ /* 0x000fe200078e0228 */
[----:B------:R-:W-:Y:S01]  /*78e0*/  HMMA.16816.F32.BF16 R120, R108, R46, R120 ;  /* 0x0000002e6c78723c */ /* 0x000fe20000041878 */
[----:B------:R-:W0:Y:S02]  /*78f0*/  LDC R47, c[0x0][0x238] ;  /* 0x00008e00ff2f7b82 */ /* 0x000e240000000800 */
        /* <DEDUP_REMOVED lines=13> */
[----:B------:R-:W-:-:S04]  /*79d0*/  IMAD.WIDE R42, R161, 0x2, R42 ;  /* 0x00000002a12a7825 */ /* 0x000fc800078e022a */
[----:B------:R-:W-:-:S04]  /*79e0*/  IMAD.WIDE R40, R161, 0x2, R40 ;  /* 0x00000002a1287825 */ /* 0x000fc800078e0228 */
[----:B------:R-:W-:Y:S02]  /*79f0*/  VIADD R162, R162, 0xffffffff ;  /* 0xffffffffa2a27836 */ /* 0x000fe40000000000 */
        /* <DEDUP_REMOVED lines=11> */
[----:B------:R-:W-:Y:S01]  /*7ab0*/  IMAD.MOV.U32 R41, RZ, RZ, R203 ;  /* 0x000000ffff297224 */ /* 0x000fe200078e00cb */
[----:B------:R-:W-:Y:S01]  /*7ac0*/  ISETP.NE.U32.AND P0, PT, R162, RZ, PT ;  /* 0x000000ffa200720c */ /* 0x000fe20003f05070 */
        /* <DEDUP_REMOVED lines=14> */
[----:B------:R-:W-:Y:S01]  /*7bb0*/  IMAD.MOV.U32 R41, RZ, RZ, R205 ;  /* 0x000000ffff297224 */ /* 0x000fe200078e00cd */
[----:B------:R-:W-:Y:S01]  /*7bc0*/  UIADD3 UR7, UR7, -0x20, URZ ;  /* 0xffffffe007077890 */ /* 0x000fe2000fffe03f */
[----:B------:R-:W-:-:S04]  /*7bd0*/  IMAD.WIDE R44, R161, 0x2, R44 ;  /* 0x00000002a12c7825 */ /* 0x000fc800078e022c */
[----:B0-----:R-:W-:Y:S02]  /*7be0*/  IMAD.SHL.U32 R47, R47, 0x20, RZ ;  /* 0x000000202f2f7824 */ /* 0x001fe400078e00ff */
[----:B------:R-:W-:-:S04]  /*7bf0*/  IMAD.WIDE R42, R161, 0x2, R42 ;  /* 0x00000002a12a7825 */ /* 0x000fc800078e022a */
[----:B------:R-:W-:-:S04]  /*7c00*/  IMAD.WIDE R40, R161, 0x2, R40 ;  /* 0x00000002a1287825 */ /* 0x000fc800078e0228 */
[----:B------:R-:W-:Y:S02]  /*7c10*/  IMAD.MOV.U32 R202, RZ, RZ, R44 ;  /* 0x000000ffffca7224 */ /* 0x000fe400078e002c */
[----:B------:R-:W-:Y:S02]  /*7c20*/  IMAD.MOV.U32 R180, RZ, RZ, R45 ;  /* 0x000000ffffb47224 */ /* 0x000fe400078e002d */
[----:B------:R-:W-:-:S04]  /*7c30*/  IMAD.WIDE R130, R47, 0x2, R130 ;  /* 0x000000022f827825 */ /* 0x000fc800078e0282 */
[----:B------:R-:W-:Y:S02]  /*7c40*/  IMAD.MOV.U32 R204, RZ, RZ, R42 ;  /* 0x000000ffffcc7224 */ /* 0x000fe400078e002a */
[----:B------:R-:W-:Y:S02]  /*7c50*/  IMAD.MOV.U32 R181, RZ, RZ, R43 ;  /* 0x000000ffffb57224 */ /* 0x000fe400078e002b */
[----:B------:R-:W-:Y:S02]  /*7c60*/  IMAD.MOV.U32 R224, RZ, RZ, R40 ;  /* 0x000000ffffe07224 */ /* 0x000fe400078e0028 */
[----:B------:R-:W-:Y:S01]  /*7c70*/  IMAD.MOV.U32 R205, RZ, RZ, R41 ;  /* 0x000000ffffcd7224 */ /* 0x000fe200078e0029 */
[----:B------:R-:W-:Y:S06]  /*7c80*/  @P0 BRA `(.L_x_2) ;  /* 0xffffffcc00bc0947 */ /* 0x000fec000383ffff */
[----:B------:R-:W-:Y:S02]  /*7c90*/  F2FP.BF16.F32.PACK_AB R12, R127, R123 ;  /* 0x0000007b7f0c723e */ /* 0x000fe400000010ff */
[----:B------:R-:W-:Y:S02]  /*7ca0*/  F2FP.BF16.F32.PACK_AB R8, R126, R122 ;  /* 0x0000007a7e08723e */ /* 0x000fe400000010ff */
[----:B------:R-:W-:Y:S02]  /*7cb0*/  F2FP.BF16.F32.PACK_AB R4, R125, R121 ;  /* 0x000000797d04723e */ /* 0x000fe400000010ff */
[----:B------:R-:W-:Y:S02]  /*7cc0*/  F2FP.BF16.F32.PACK_AB R24, R119, R115 ;  /* 0x000000737718723e */ /* 0x000fe400000010ff */
[----:B------:R-:W-:Y:S02]  /*7cd0*/  F2FP.BF16.F32.PACK_AB R20, R118, R114 ;  /* 0x000000727614723e */ /* 0x000fe400000010ff */
[----:B------:R-:W-:-:S02]  /*7ce0*/  F2FP.BF16.F32.PACK_AB R16, R117, R113 ;  /* 0x000000717510723e */ /* 0x000fc400000010ff */
        /* <DEDUP_REMOVED lines=25> */
[----:B------:R-:W-:-:S07]  /*7e80*/  F2FP.BF16.F32.PACK_AB R112, R116, R112 ;  /* 0x000000707470723e */ /* 0x000fce00000010ff */
.L_x_1:
[----:B------:R-:W2:Y:S01]  /*7e90*/  LDL.LU R3, [R1+0xb0] ;  /* 0x0000b00001037983 */ /* 0x000ea20000300800 */
[----:B0-----:R-:W0:Y:S01]  /*7ea0*/  S2R R28, SR_TID.X ;  /* 0x00000000001c7919 */ /* 0x001e220000002100 */
[----:B------:R-:W1:Y:S01]  /*7eb0*/  S2UR UR5, SR_CgaCtaId ;  /* 0x00000000000579c3 */ /* 0x000e620000008800 */
[----:B------:R-:W-:Y:S01]  /*7ec0*/  UMOV UR4, 0x400 ;  /* 0x0000040000047882 */ /* 0x000fe20000000000 */
[----:B------:R-:W-:Y:S01]  /*7ed0*/  ULDC.64 UR10, c[0x0][0x228] ;  /* 0x00008a00000a7ab9 */ /* 0x000fe20000000a00 */
[----:B------:R-:W3:Y:S05]  /*7ee0*/  LDL.LU R30, [R1+0x94] ;  /* 0x00009400011e7983 */ /* 0x000eea0000300800 */
[----:B------:R-:W-:Y:S01]  /*7ef0*/  BAR.SYNC.DEFER_BLOCKING 0x0 ;  /* 0x0000000000007b1d */ /* 0x000fe20000010000 */
[----:B------:R-:W-:-:S05]  /*7f00*/  ISETP.GE.AND P0, PT, R240, UR10, PT ;  /* 0x0000000af0007c0c */ /* 0x000fca000bf06270 */
[----:B------:R-:W-:Y:S01]  /*7f10*/  ULDC.64 UR6, c[0x0][0x220] ;  /* 0x0000880000067ab9 */ /* 0x000fe20000000a00 */
[----:B------:R-:W4:Y:S04]  /*7f20*/  LDL.LU R46, [R1+0xac] ;  /* 0x0000ac00012e7983 */ /* 0x000f280000300800 */
[----:B------:R-:W5:Y:S04]  /*7f30*/  LDL.LU R44, [R1+0xa8] ;  /* 0x0000a800012c7983 */ /* 0x000f680000300800 */
[----:B------:R-:W5:Y:S01]  /*7f40*/  LDL.LU R49, [R1+0xa4] ;  /* 0x0000a40001317983 */ /* 0x000f620000300800 */
[----:B-1----:R-:W-:-:S03]  /*7f50*/  ULEA UR4, UR5, UR4, 0x18 ;  /* 0x0000000405047291 */ /* 0x002fc6000f8ec03f */
[----:B------:R-:W5:Y:S01]  /*7f60*/  LDL.LU R47, [R1+0xa0] ;  /* 0x0000a000012f7983 */ /* 0x000f620000300800 */
[----:B------:R-:W-:-:S03]  /*7f70*/  ULDC UR5, c[0x0][0x244] ;  /* 0x0000910000057ab9 */ /* 0x000fc60000000800 */
[----:B------:R-:W5:Y:S01]  /*7f80*/  LDL.LU R48, [R1+0x9c] ;  /* 0x00009c0001307983 */ /* 0x000f620000300800 */
[C---:B0-----:R-:W-:Y:S02]  /*7f90*/  IMAD.SHL.U32 R0, R28.reuse, 0x200, RZ ;  /* 0x000002001c007824 */ /* 0x041fe400078e00ff */
[C---:B------:R-:W-:Y:S02]  /*7fa0*/  IMAD.SHL.U32 R2, R28.reuse, 0x800, RZ ;  /* 0x000008001c027824 */ /* 0x040fe400078e00ff */
[----:B------:R-:W-:Y:S01]  /*7fb0*/  IMAD.SHL.U32 R29, R28, 0x10, RZ ;  /* 0x000000101c1d7824 */ /* 0x000fe200078e00ff */
[----:B------:R-:W-:Y:S01]  /*7fc0*/  LOP3.LUT R0, R0, 0x3000, RZ, 0xc0, !PT ;  /* 0x0000300000007812 */ /* 0x000fe200078ec0ff */
[----:B------:R-:W5:Y:S01]  /*7fd0*/  LDL.LU R50, [R1+0x98] ;  /* 0x0000980001327983 */ /* 0x000f620000300800 */
[----:B------:R-:W-:-:S04]  /*7fe0*/  LOP3.LUT R2, R2, 0x3000, RZ, 0xc0, !PT ;  /* 0x0000300002027812 */ /* 0x000fc800078ec0ff */
[----:B------:R-:W-:Y:S02]  /*7ff0*/  LOP3.LUT R29, R2, 0x3f0, R29, 0xf8, !PT ;  /* 0x000003f0021d7812 */ /* 0x000fe400078ef81d */
[----:B------:R-:W-:Y:S02]  /*8000*/  ISETP.LT.AND P4, PT, R155, UR11, !P0 ;  /* 0x0000000b9b007c0c */ /* 0x000fe4000c781270 */
[----:B------:R-:W-:Y:S02]  /*8010*/  ISETP.LT.AND P1, PT, R239, UR11, !P0 ;  /* 0x0000000bef007c0c */ /* 0x000fe4000c721270 */
[----:B--2---:R-:W-:Y:S01]  /*8020*/  LOP3.LUT R3, R0, 0xc60, R3, 0xf8, !PT ;  /* 0x00000c6000037812 */ /* 0x004fe200078ef803 */
[----:B------:R-:W-:Y:S01]  /*8030*/  IMAD.SHL.U32 R0, R28, 0x4, RZ ;  /* 0x000000041c007824 */ /* 0x000fe200078e00ff */
[----:B------:R-:W-:-:S04]  /*8040*/  SHF.R.U32.HI R28, RZ, 0x1, R28 ;  /* 0x00000001ff1c7819 */ /* 0x000fc8000001161c */
[----:B------:R-:W-:Y:S01]  /*8050*/  LOP3.LUT R2, R3, 0x70, R0, 0x78, !PT ;  /* 0x0000007003027812 */ /* 0x000fe200078e7800 */
[----:B------:R-:W-:Y:S01]  /*8060*/  IMAD R3, R240, UR5, RZ ;  /* 0x00000005f0037c24 */ /* 0x000fe2000f8e02ff */
[----:B------:R-:W-:Y:S01]  /*8070*/  LOP3.LUT R28, R29, 0x20, R28, 0x78, !PT ;  /* 0x000000201d1c7812 */ /* 0x000fe200078e781c */
[----:B------:R-:W0:Y:S01]  /*8080*/  LDC R0, c[0x0][0x248] ;  /* 0x00009200ff007b82 */ /* 0x000e220000000800 */
[----:B---3--:R-:W-:Y:S01]  /*8090*/  ISETP.LT.AND P5, PT, R30, UR11, !P0 ;  /* 0x0000000b1e007c0c */ /* 0x008fe2000c7a1270 */
[----:B------:R-:W-:Y:S01]  /*80a0*/  STS.128 [R2+UR4], R112 ;  /* 0x0000007002007988 */ /* 0x000fe20008000c04 */
[----:B------:R-:W-:-:S03]  /*80b0*/  LOP3.LUT R33, R28, 0x40, RZ, 0x3c, !PT ;  /* 0x000000401c217812 */ /* 0x000fc600078e3cff */
[----:B------:R-:W-:Y:S04]  /*80c0*/  STS.128 [R2+UR4+0x200], R16 ;  /* 0x0002001002007988 */ /* 0x000fe80008000c04 */
[----:B------:R-:W-:Y:S04]  /*80d0*/  STS.128 [R2+UR4+0x80], R20 ;  /* 0x0000801402007988 */ /* 0x000fe80008000c04 */
[----:B------:R-:W-:Y:S04]  /*80e0*/  STS.128 [R2+UR4+0x280], R24 ;  /* 0x0002801802007988 */ /* 0x000fe80008000c04 */
[----:B------:R-:W-:Y:S04]  /*80f0*/  STS.128 [R2+UR4+0x100], R120 ;  /* 0x0001007802007988 */ /* 0x000fe80008000c04 */
[----:B------:R-:W-:Y:S04]  /*8100*/  STS.128 [R2+UR4+0x300], R4 ;  /* 0x0003000402007988 */ /* 0x000fe80008000c04 */
[----:B------:R-:W-:Y:S04]  /*8110*/  STS.128 [R2+UR4+0x180], R8 ;  /* 0x0001800802007988 */ /* 0x000fe80008000c04 */
[----:B------:R1:W-:Y:S01]  /*8120*/  STS.128 [R2+UR4+0x380], R12 ;  /* 0x0003800c02007988 */ /* 0x0003e20008000c04 */
[----:B------:R-:W-:Y:S06]  /*8130*/  BAR.SYNC.DEFER_BLOCKING 0x0 ;  /* 0x0000000000007b1d */ /* 0x000fec0000010000 */
[----:B------:R-:W2:Y:S04]  /*8140*/  LDS.128 R8, [R28+UR4] ;  /* 0x000000041c087984 */ /* 0x000ea80008000c00 */
[----:B------:R-:W3:Y:S04]  /*8150*/  LDS.128 R12, [R33+UR4] ;  /* 0x00000004210c7984 */ /* 0x000ee80008000c00 */
[----:B------:R-:W4:Y:S04]  /*8160*/  LDS.128 R4, [R28+UR4+0x400] ;  /* 0x000400041c047984 */ /* 0x000f280008000c00 */
[----:B------:R-:W5:Y:S01]  /*8170*/  LDS.128 R16, [R33+UR4+0x400] ;  /* 0x0004000421107984 */ /* 0x000f620008000c00 */
[----:B0-----:R-:W-:Y:S01]  /*8180*/  IMAD R45, R155, R0, RZ ;  /* 0x000000009b2d7224 */ /* 0x001fe200078e02ff */
[----:B-1----:R-:W-:-:S02]  /*8190*/  LEA R2, P2, R3, UR6, 0x1 ;  /* 0x0000000603027c11 */ /* 0x002fc4000f8408ff */
[----:B------:R-:W0:Y:S01]  /*81a0*/  LDS.128 R20, [R28+UR4+0x800] ;  /* 0x000800041c147984 */ /* 0x000e220008000c00 */
[----:B------:R-:W-:-:S03]  /*81b0*/  IMAD R32, R238, R0, RZ ;  /* 0x00000000ee207224 */ /* 0x000fc600078e02ff */
[----:B------:R-:W1:Y:S01]  /*81c0*/  LDS.128 R24, [R33+UR4+0x800] ;  /* 0x0008000421187984 */ /* 0x000e620008000c00 */
[----:B------:R-:W-:-:S03]  /*81d0*/  LEA.HI.X.SX32 R3, R3, UR7, 0x1, P2 ;  /* 0x0000000703037c11 */ /* 0x000fc600090f0eff */
[----:B------:R-:W1:Y:S01]  /*81e0*/  LDS.128 R28, [R28+UR4+0xc00] ;  /* 0x000c00041c1c7984 */ /* 0x000e620008000c00 */
[----:B------:R-:W-:Y:S01]  /*81f0*/  LEA R36, P2, R45, R2, 0x1 ;  /* 0x000000022d247211 */ /* 0x000fe200078408ff */
[----:B------:R-:W-:Y:S01]  /*8200*/  IMAD R239, R239, R0, RZ ;  /* 0x00000000efef7224 */ /* 0x000fe200078e02ff */
[CC--:B------:R-:W-:Y:S02]  /*8210*/  LEA R40, P3, R32.reuse, R2.reuse, 0x1 ;  /* 0x0000000220287211 */ /* 0x0c0fe400078608ff */
[-C--:B------:R-:W-:Y:S02]  /*8220*/  LEA.HI.X.SX32 R37, R45, R3.reuse, 0x1, P2 ;  /* 0x000000032d257211 */ /* 0x080fe400010f0eff */
[----:B------:R-:W-:Y:S02]  /*8230*/  LEA.HI.X.SX32 R41, R32, R3, 0x1, P3 ;  /* 0x0000000320297211 */ /* 0x000fe400018f0eff */
[----:B------:R-:W-:Y:S01]  /*8240*/  LEA R38, P6, R239, R2, 0x1 ;  /* 0x00000002ef267211 */ /* 0x000fe200078c08ff */
[----:B------:R-:W1:Y:S01]  /*8250*/  LDS.128 R32, [R33+UR4+0xc00] ;  /* 0x000c000421207984 */ /* 0x000e620008000c00 */
[----:B------:R-:W-:-:S02]  /*8260*/  ISETP.LT.AND P2, PT, R238, UR11, !P0 ;  /* 0x0000000bee007c0c */ /* 0x000fc4000c741270 */
[----:B------:R-:W-:Y:S01]  /*8270*/  LEA.HI.X.SX32 R39, R239, R3, 0x1, P6 ;  /* 0x00000003ef277211 */ /* 0x000fe200030f0eff */
[----:B--2---:R2:W-:Y:S01]  /*8280*/  @P4 STG.E.U16 desc[UR8][R36.64], R8 ;  /* 0x0000000824004986 */ /* 0x0045e2000c101508 */
[C---:B------:R-:W-:Y:S01]  /*8290*/  ISETP.LT.AND P4, PT, R237.reuse, UR11, !P0 ;  /* 0x0000000bed007c0c */ /* 0x040fe2000c781270 */
[-C--:B------:R-:W-:Y:S01]  /*82a0*/  IMAD R237, R237, R0.reuse, RZ ;  /* 0x00000000eded7224 */ /* 0x080fe200078e02ff */
[C---:B------:R-:W-:Y:S01]  /*82b0*/  ISETP.LT.AND P3, PT, R236.reuse, UR11, !P0 ;  /* 0x0000000bec007c0c */ /* 0x040fe2000c761270 */
[----:B---3--:R3:W-:Y:S01]  /*82c0*/  @P1 STG.E.U16 desc[UR8][R38.64], R12 ;  /* 0x0000000c26001986 */ /* 0x0087e2000c101508 */
[----:B------:R-:W-:Y:S02]  /*82d0*/  IMAD R236, R236, R0, RZ ;  /* 0x00000000ecec7224 */ /* 0x000fe400078e02ff */
[----:B------:R-:W-:-:S03]  /*82e0*/  LEA R42, P1, R237, R2, 0x1 ;  /* 0x00000002ed2a7211 */ /* 0x000fc600078208ff */
[----:B----4-:R4:W-:Y:S01]  /*82f0*/  @P2 STG.E.U16 desc[UR8][R40.64], R4 ;  /* 0x0000000428002986 */ /* 0x0109e2000c101508 */
[C---:B------:R-:W-:Y:S01]  /*8300*/  ISETP.LT.AND P2, PT, R235.reuse, UR11, !P0 ;  /* 0x0000000beb007c0c */ /* 0x040fe2000c741270 */
[----:B------:R-:W-:Y:S01]  /*8310*/  IMAD R235, R235, R0, RZ ;  /* 0x00000000ebeb7224 */ /* 0x000fe200078e02ff */
[-C--:B------:R-:W-:Y:S02]  /*8320*/  LEA.HI.X.SX32 R43, R237, R3.reuse, 0x1, P1 ;  /* 0x00000003ed2b7211 */ /* 0x080fe400008f0eff */
[----:B--2---:R-:W-:Y:S02]  /*8330*/  LEA R36, P6, R236, R2, 0x1 ;  /* 0x00000002ec247211 */ /* 0x004fe400078c08ff */
[C---:B------:R-:W-:Y:S01]  /*8340*/  ISETP.LT.AND P1, PT, R234.reuse, UR11, !P0 ;  /* 0x0000000bea007c0c */ /* 0x040fe2000c721270 */
[----:B------:R-:W-:Y:S01]  /*8350*/  IMAD R234, R234, R0, RZ ;  /* 0x00000000eaea7224 */ /* 0x000fe200078e02ff */
[----:B------:R-:W-:Y:S01]  /*8360*/  LEA.HI.X.SX32 R37, R236, R3, 0x1, P6 ;  /* 0x00000003ec257211 */ /* 0x000fe200030f0eff */
[----:B-----5:R2:W-:Y:S01]  /*8370*/  @P4 STG.E.U16 desc[UR8][R42.64], R16 ;  /* 0x000000102a004986 */ /* 0x0205e2000c101508 */
[----:B---3--:R-:W-:-:S02]  /*8380*/  LEA R38, P6, R235, R2, 0x1 ;  /* 0x00000002eb267211 */ /* 0x008fc400078c08ff */
[C---:B----4-:R-:W-:Y:S02]  /*8390*/  LEA R40, P4, R234.reuse, R2, 0x1 ;  /* 0x00000002ea287211 */ /* 0x050fe400078808ff */
[-C--:B------:R-:W-:Y:S02]  /*83a0*/  LEA.HI.X.SX32 R39, R235, R3.reuse, 0x1, P6 ;  /* 0x00000003eb277211 */ /* 0x080fe400030f0eff */
[C---:B------:R-:W-:Y:S01]  /*83b0*/  ISETP.LT.AND P6, PT, R233.reuse, UR11, !P0 ;  /* 0x0000000be9007c0c */ /* 0x040fe2000c7c1270 */
[----:B------:R-:W-:Y:S01]  /*83c0*/  IMAD R233, R233, R0, RZ ;  /* 0x00000000e9e97224 */ /* 0x000fe200078e02ff */
[----:B------:R-:W-:Y:S01]  /*83d0*/  LEA.HI.X.SX32 R41, R234, R3, 0x1, P4 ;  /* 0x00000003ea297211 */ /* 0x000fe200020f0eff */
[----:B------:R-:W-:Y:S01]  /*83e0*/  IMAD R45, R0, 0x20, R45 ;  /* 0x00000020002d7824 */ /* 0x000fe200078e022d */
[----:B0-----:R0:W-:Y:S01]  /*83f0*/  @P3 STG.E.U16 desc[UR8][R36.64], R20 ;  /* 0x0000001424003986 */ /* 0x0011e2000c101508 */
[----:B------:R-:W-:-:S03]  /*8400*/  ISETP.LT.AND P3, PT, R46, UR11, !P0 ;  /* 0x0000000b2e007c0c */ /* 0x000fc6000c761270 */
[----:B-1----:R1:W-:Y:S01]  /*8410*/  @P2 STG.E.U16 desc[UR8][R38.64], R24 ;  /* 0x0000001826002986 */ /* 0x0023e2000c101508 */
[----:B--2---:R-:W-:-:S03]  /*8420*/  LEA R42, P4, R233, R2, 0x1 ;  /* 0x00000002e92a7211 */ /* 0x004fc600078808ff */
[----:B------:R-:W2:Y:S04]  /*8430*/  LDL.LU R46, [R1+0x90] ;  /* 0x00009000012e7983 */ /* 0x000ea80000300800 */
[----:B------:R3:W-:Y:S01]  /*8440*/  @P1 STG.E.U16 desc[UR8][R40.64], R28 ;  /* 0x0000001c28001986 */ /* 0x0007e2000c101508 */
[----:B------:R-:W-:Y:S02]  /*8450*/  ISETP.LT.AND P1, PT, R44, UR11, !P0 ;  /* 0x0000000b2c007c0c */ /* 0x000fe4000c721270 */
[----:B0-----:R-:W-:Y:S01]  /*8460*/  LEA R36, P2, R45, R2, 0x1 ;  /* 0x000000022d247211 */ /* 0x001fe200078408ff */
[----:B------:R-:W4:Y:S01]  /*8470*/  LDL.LU R44, [R1+0x8c] ;  /* 0x00008c00012c7983 */ /* 0x000f220000300800 */
[-C--:B------:R-:W-:Y:S02]  /*8480*/  LEA.HI.X.SX32 R43, R233, R3.reuse, 0x1, P4 ;  /* 0x00000003e92b7211 */ /* 0x080fe400020f0eff */
[----:B------:R-:W-:-:S02]  /*8490*/  LEA.HI.X.SX32 R37, R45, R3, 0x1, P2 ;  /* 0x000000032d257211 */ /* 0x000fc400010f0eff */
[----:B------:R-:W-:Y:S01]  /*84a0*/  PRMT R8, R8, 0x7632, R8 ;  /* 0x0000763208087816 */ /* 0x000fe20000000008 */
[----:B------:R-:W-:Y:S01]  /*84b0*/  @P6 STG.E.U16 desc[UR8][R42.64], R32 ;  /* 0x000000202a006986 */ /* 0x000fe2000c101508 */
[----:B------:R-:W-:-:S03]  /*84c0*/  ISETP.LT.AND P4, PT, R49, UR11, !P0 ;  /* 0x0000000b31007c0c */ /* 0x000fc6000c781270 */
[----:B------:R0:W-:Y:S01]  /*84d0*/  @P5 STG.E.U16 desc[UR8][R36.64], R8 ;  /* 0x0000000824005986 */ /* 0x0001e2000c101508 */
[----:B------:R-:W-:Y:S02]  /*84e0*/  ISETP.LT.AND P5, PT, R48, UR11, !P0 ;  /* 0x0000000b30007c0c */ /* 0x000fe4000c7a1270 */
[----:B------:R-:W-:Y:S01]  /*84f0*/  PRMT R20, R4, 0x7632, R20 ;  /* 0x0000763204147816 */ /* 0x000fe20000000014 */
[----:B------:R-:W5:Y:S04]  /*8500*/  LDL.LU R49, [R1+0x88] ;  /* 0x0000880001317983 */ /* 0x000f680000300800 */
[----:B------:R-:W5:Y:S04]  /*8510*/  LDL.LU R48, [R1+0x84] ;  /* 0x0000840001307983 */ /* 0x000f680000300800 */
[----:B------:R-:W5:Y:S01]  /*8520*/  LDL.LU R4, [R1+0x80] ;  /* 0x0000800001047983 */ /* 0x000f620000300800 */
[----:B------:R-:W-:Y:S01]  /*8530*/  IMAD R45, R0, 0x4, R45 ;  /* 0x00000004002d7824 */ /* 0x000fe200078e022d */
[----:B------:R-:W-:-:S03]  /*8540*/  ISETP.LT.AND P2, PT, R47, UR11, !P0 ;  /* 0x0000000b2f007c0c */ /* 0x000fc6000c741270 */
[----:B------:R-:W-:Y:S01]  /*8550*/  IMAD R47, R0, 0x4, R45 ;  /* 0x00000004002f7824 */ /* 0x000fe200078e022d */
[----:B-1----:R-:W-:-:S04]  /*8560*/  LEA R38, P6, R45, R2, 0x1 ;  /* 0x000000022d267211 */ /* 0x002fc800078c08ff */
[----:B------:R-:W-:Y:S01]  /*8570*/  LEA.HI.X.SX32 R39, R45, R3, 0x1, P6 ;  /* 0x000000032d277211 */ /* 0x000fe200030f0eff */
[----:B------:R-:W-:Y:S01]  /*8580*/  IMAD R45, R0, 0x4, R47 ;  /* 0x00000004002d7824 */ /* 0x000fe200078e022f */
[----:B---3--:R-:W-:-:S03]  /*8590*/  LEA R40, P6, R47, R2, 0x1 ;  /* 0x000000022f287211 */ /* 0x008fc600078c08ff */
[----:B0-----:R-:W-:Y:S01]  /*85a0*/  IMAD R37, R0, 0x4, R45 ;  /* 0x0000000400257824 */ /* 0x001fe200078e022d */
[-C--:B------:R-:W-:Y:S02]  /*85b0*/  LEA.HI.X.SX32 R41, R47, R3.reuse, 0x1, P6 ;  /* 0x000000032f297211 */ /* 0x080fe400030f0eff */
[CC--:B------:R-:W-:Y:S02]  /*85c0*/  LEA R42, P6, R45.reuse, R2.reuse, 0x1 ;  /* 0x000000022d2a7211 */ /* 0x0c0fe400078c08ff */
[----:B------:R-:W-:Y:S02]  /*85d0*/  PRMT R12, R12, 0x7632, R12 ;  /* 0x000076320c0c7816 */ /* 0x000fe4000000000c */
[----:B------:R-:W-:Y:S01]  /*85e0*/  LEA.HI.X.SX32 R43, R45, R3, 0x1, P6 ;  /* 0x000000032d2b7211 */ /* 0x000fe200030f0eff */
[----:B------:R-:W-:Y:S01]  /*85f0*/  IMAD R45, R0, 0x4, R37 ;  /* 0x00000004002d7824 */ /* 0x000fe200078e0225 */
[----:B------:R-:W-:Y:S01]  /*8600*/  LEA R36, P6, R37, R2, 0x1 ;  /* 0x0000000225247211 */ /* 0x000fe200078c08ff */
[----:B------:R0:W-:Y:S01]  /*8610*/  @P3 STG.E.U16 desc[UR8][R38.64], R12 ;  /* 0x0000000c26003986 */ /* 0x0001e2000c101508 */
[----:B------:R-:W-:-:S02]  /*8620*/  PRMT R16, R16, 0x7632, R16 ;  /* 0x0000763210107816 */ /* 0x000fc40000000010 */
[----:B------:R-:W-:Y:S01]  /*8630*/  LEA.HI.X.SX32 R37, R37, R3, 0x1, P6 ;  /* 0x0000000325257211 */ /* 0x000fe200030f0eff */
[----:B------:R1:W-:Y:S01]  /*8640*/  @P1 STG.E.U16 desc[UR8][R40.64], R20 ;  /* 0x0000001428001986 */ /* 0x0003e2000c101508 */
[----:B------:R-:W-:-:S03]  /*8650*/  ISETP.LT.AND P3, PT, R50, UR11, !P0 ;  /* 0x0000000b32007c0c */ /* 0x000fc6000c761270 */
[----:B------:R3:W-:Y:S01]  /*8660*/  @P4 STG.E.U16 desc[UR8][R42.64], R16 ;  /* 0x000000102a004986 */ /* 0x0007e2000c101508 */
[----:B0-----:R-:W-:Y:S01]  /*8670*/  LEA R38, P6, R45, R2, 0x1 ;  /* 0x000000022d267211 */ /* 0x001fe200078c08ff */
[----:B-1----:R-:W-:-:S03]  /*8680*/  IMAD R41, R0, 0x4, R45 ;  /* 0x0000000400297824 */ /* 0x002fc600078e022d */
[-C--:B------:R-:W-:Y:S02]  /*8690*/  LEA.HI.X.SX32 R39, R45, R3.reuse, 0x1, P6 ;  /* 0x000000032d277211 */ /* 0x080fe400030f0eff */
[----:B------:R-:W-:Y:S02]  /*86a0*/  PRMT R20, R20, 0x7632, R20 ;  /* 0x0000763214147816 */ /* 0x000fe40000000014 */
[C---:B------:R-:W-:Y:S01]  /*86b0*/  LEA R40, P6, R41.reuse, R2, 0x1 ;  /* 0x0000000229287211 */ /* 0x040fe200078c08ff */
[----:B---3--:R-:W-:Y:S01]  /*86c0*/  IMAD R43, R0, 0x4, R41 ;  /* 0x00000004002b7824 */ /* 0x008fe200078e0229 */
[----:B------:R-:W-:Y:S02]  /*86d0*/  PRMT R24, R24, 0x7632, R24 ;  /* 0x0000763218187816 */ /* 0x000fe40000000018 */
[----:B------:R-:W-:Y:S02]  /*86e0*/  LEA.HI.X.SX32 R41, R41, R3, 0x1, P6 ;  /* 0x0000000329297211 */ /* 0x000fe400030f0eff */
[----:B------:R-:W-:Y:S01]  /*86f0*/  PRMT R28, R28, 0x7632, R28 ;  /* 0x000076321c1c7816 */ /* 0x000fe2000000001c */
[----:B------:R-:W-:Y:S04]  /*8700*/  @P2 STG.E.U16 desc[UR8][R36.64], R20 ;  /* 0x0000001424002986 */ /* 0x000fe8000c101508 */
[----:B------:R0:W-:Y:S04]  /*8710*/  @P5 STG.E.U16 desc[UR8][R38.64], R24 ;  /* 0x0000001826005986 */ /* 0x0001e8000c101508 */
[----:B------:R1:W-:Y:S01]  /*8720*/  @P3 STG.E.U16 desc[UR8][R40.64], R28 ;  /* 0x0000001c28003986 */ /* 0x0003e2000c101508 */
[----:B--2---:R-:W-:-:S03]  /*8730*/  ISETP.LT.AND P1, PT, R46, UR11, !P0 ;  /* 0x0000000b2e007c0c */ /* 0x004fc6000c721270 */
[----:B------:R-:W2:Y:S01]  /*8740*/  LDL.LU R46, [R1+0x7c] ;  /* 0x00007c00012e7983 */ /* 0x000ea20000300800 */
[----:B----4-:R-:W-:-:S03]  /*8750*/  ISETP.LT.AND P4, PT, R44, UR11, !P0 ;  /* 0x0000000b2c007c0c */ /* 0x010fc6000c781270 */
[----:B------:R-:W3:Y:S04]  /*8760*/  LDL.LU R44, [R1+0x78] ;  /* 0x00007800012c7983 */ /* 0x000ee80000300800 */
[----:B------:R-:W4:Y:S04]  /*8770*/  LDL.LU R8, [R1+0x74] ;  /* 0x0000740001087983 */ /* 0x000f280000300800 */
[----:B------:R-:W3:Y:S04]  /*8780*/  LDL.LU R12, [R1+0x70] ;  /* 0x00007000010c7983 */ /* 0x000ee80000300800 */
[----:B------:R-:W3:Y:S01]  /*8790*/  LDL.LU R16, [R1+0x6c] ;  /* 0x00006c0001107983 */ /* 0x000ee20000300800 */
[----:B-----5:R-:W-:-:S03]  /*87a0*/  ISETP.LT.AND P3, PT, R4, UR11, !P0 ;  /* 0x0000000b04007c0c */ /* 0x020fc6000c761270 */
[----:B------:R-:W5:Y:S01]  /*87b0*/  LDL.LU R4, [R1+0x68] ;  /* 0x0000680001047983 */ /* 0x000f620000300800 */
[----:B------:R-:W-:Y:S01]  /*87c0*/  LEA R42, P6, R43, R2, 0x1 ;  /* 0x000000022b2a7211 */ /* 0x000fe200078c08ff */
[----:B------:R-:W-:-:S03]  /*87d0*/  IMAD R45, R0, 0x4, R43 ;  /* 0x00000004002d7824 */ /* 0x000fc600078e022b */
[-C--:B------:R-:W-:Y:S01]  /*87e0*/  LEA.HI.X.SX32 R43, R43, R3.reuse, 0x1, P6 ;  /* 0x000000032b2b7211 */ /* 0x080fe200030f0eff */
[C---:B0-----:R-:W-:Y:S01]  /*87f0*/  IMAD R39, R0.reuse, 0x4, R45 ;  /* 0x0000000400277824 */ /* 0x041fe200078e022d */
[-C--:B------:R-:W-:Y:S02]  /*8800*/  LEA R36, P6, R45, R2.reuse, 0x1 ;  /* 0x000000022d247211 */ /* 0x080fe400078c08ff */
[----:B------:R-:W-:Y:S02]  /*8810*/  ISETP.LT.AND P2, PT, R49, UR11, !P0 ;  /* 0x0000000b31007c0c */ /* 0x000fe4000c741270 */
[-C--:B------:R-:W-:Y:S01]  /*8820*/  LEA.HI.X.SX32 R37, R45, R3.reuse, 0x1, P6 ;  /* 0x000000032d257211 */ /* 0x080fe200030f0eff */
[----:B------:R-:W-:Y:S01]  /*8830*/  IMAD R45, R0, 0x4, R39 ;  /* 0x00000004002d7824 */ /* 0x000fe200078e0227 */
[C---:B------:R-:W-:Y:S02]  /*8840*/  LEA R38, P6, R39.reuse, R2, 0x1 ;  /* 0x0000000227267211 */ /* 0x040fe400078c08ff */
[----:B------:R-:W-:Y:S01]  /*8850*/  PRMT R32, R32, 0x7632, R32 ;  /* 0x0000763220207816 */ /* 0x000fe20000000020 */
[----:B------:R-:W-:Y:S01]  /*8860*/  IMAD R47, R0, 0x4, R45 ;  /* 0x00000004002f7824 */ /* 0x000fe200078e022d */
[----:B------:R-:W-:-:S02]  /*8870*/  LEA.HI.X.SX32 R39, R39, R3, 0x1, P6 ;  /* 0x0000000327277211 */ /* 0x000fc400030f0eff */
[CC--:B-1----:R-:W-:Y:S02]  /*8880*/  LEA R40, P6, R45.reuse, R2.reuse, 0x1 ;  /* 0x000000022d287211 */ /* 0x0c2fe400078c08ff */
[----:B------:R-:W-:Y:S01]  /*8890*/  ISETP.LT.AND P5, PT, R48, UR11, !P0 ;  /* 0x0000000b30007c0c */ /* 0x000fe2000c7a1270 */
[----:B------:R0:W-:Y:S01]  /*88a0*/  @P1 STG.E.U16 desc[UR8][R42.64], R32 ;  /* 0x000000202a001986 */ /* 0x0001e2000c101508 */
[----:B------:R-:W-:Y:S01]  /*88b0*/  LEA.HI.X.SX32 R41, R45, R3, 0x1, P6 ;  /* 0x000000032d297211 */ /* 0x000fe200030f0eff */
[----:B------:R-:W-:Y:S02]  /*88c0*/  IMAD R45, R0, 0x4, R47 ;  /* 0x00000004002d7824 */ /* 0x000fe400078e022f */
[----:B------:R1:W-:Y:S04]  /*88d0*/  @P4 STG.E.U16 desc[UR8][R36.64], R9 ;  /* 0x0000000924004986 */ /* 0x0003e8000c101508 */
[----:B------:R5:W-:Y:S01]  /*88e0*/  @P2 STG.E.U16 desc[UR8][R38.64], R13 ;  /* 0x0000000d26002986 */ /* 0x000be2000c101508 */
[----:B0-----:R-:W-:-:S03]  /*88f0*/  LEA R42, P6, R47, R2, 0x1 ;  /* 0x000000022f2a7211 */ /* 0x001fc600078c08ff */
[----:B------:R-:W5:Y:S01]  /*8900*/  LDL.LU R32, [R1+0x64] ;  /* 0x0000640001207983 */ /* 0x000f620000300800 */
[----:B------:R-:W-:-:S03]  /*8910*/  LEA.HI.X.SX32 R43, R47, R3, 0x1, P6 ;  /* 0x000000032f2b7211 */ /* 0x000fc600030f0eff */
[----:B------:R-:W5:Y:S01]  /*8920*/  LDL.LU R28, [R1+0x60] ;  /* 0x00006000011c7983 */ /* 0x000f620000300800 */
[----:B-1----:R-:W-:-:S03]  /*8930*/  LEA R36, P6, R45, R2, 0x1 ;  /* 0x000000022d247211 */ /* 0x002fc600078c08ff */
[----:B------:R0:W-:Y:S01]  /*8940*/  @P5 STG.E.U16 desc[UR8][R40.64], R5 ;  /* 0x0000000528005986 */ /* 0x0001e2000c101508 */
[----:B------:R-:W-:-:S03]  /*8950*/  LEA.HI.X.SX32 R37, R45, R3, 0x1, P6 ;  /* 0x000000032d257211 */ /* 0x000fc600030f0eff */
[----:B------:R1:W-:Y:S01]  /*8960*/  @P3 STG.E.U16 desc[UR8][R42.64], R17 ;  /* 0x000000112a003986 */ /* 0x0003e2000c101508 */
[----:B--2---:R-:W-:Y:S02]  /*8970*/  ISETP.LT.AND P1, PT, R46, UR11, !P0 ;  /* 0x0000000b2e007c0c */ /* 0x004fe4000c721270 */
[----:B----4-:R-:W-:Y:S02]  /*8980*/  ISETP.LT.AND P2, PT, R8, UR11, !P0 ;  /* 0x0000000b08007c0c */ /* 0x010fe4000c741270 */
[----:B------:R-:W2:Y:S01]  /*8990*/  LDL.LU R8, [R1+0x5c] ;  /* 0x00005c0001087983 */ /* 0x000ea20000300800 */
[----:B---3--:R-:W-:-:S03]  /*89a0*/  ISETP.LT.AND P5, PT, R12, UR11, !P0 ;  /* 0x0000000b0c007c0c */ /* 0x008fc6000c7a1270 */
[----:B------:R-:W3:Y:S05]  /*89b0*/  LDL.LU R12, [R1+0x58] ;  /* 0x00005800010c7983 */ /* 0x000eea0000300800 */
[----:B------:R4:W-:Y:S01]  /*89c0*/  @P1 STG.E.U16 desc[UR8][R36.64], R21 ;  /* 0x0000001524001986 */ /* 0x0009e2000c101508 */
[----:B-----5:R-:W-:-:S03]  /*89d0*/  ISETP.LT.AND P1, PT, R4, UR11, !P0 ;  /* 0x0000000b04007c0c */ /* 0x020fc6000c721270 */
[----:B------:R-:W5:Y:S01]  /*89e0*/  LDL.LU R4, [R1+0x54] ;  /* 0x0000540001047983 */ /* 0x000f620000300800 */
[----:B------:R-:W-:-:S04]  /*89f0*/  IMAD R47, R0, 0x4, R45 ;  /* 0x00000004002f7824 */ /* 0x000fc800078e022d */
[----:B------:R-:W-:Y:S01]  /*8a00*/  IMAD R45, R0, 0x4, R47 ;  /* 0x00000004002d7824 */ /* 0x000fe200078e022f */
[CC--:B------:R-:W-:Y:S02]  /*8a10*/  LEA R38, P6, R47.reuse, R2.reuse, 0x1 ;  /* 0x000000022f267211 */ /* 0x0c0fe400078c08ff */
[----:B------:R-:W-:Y:S02]  /*8a20*/  ISETP.LT.AND P4, PT, R44, UR11, !P0 ;  /* 0x0000000b2c007c0c */ /* 0x000fe4000c781270 */
[-C--:B------:R-:W-:Y:S01]  /*8a30*/  LEA.HI.X.SX32 R39, R47, R3.reuse, 0x1, P6 ;  /* 0x000000032f277211 */ /* 0x080fe200030f0eff */
[----:B------:R-:W-:Y:S01]  /*8a40*/  IMAD R47, R0, 0x4, R45 ;  /* 0x00000004002f7824 */ /* 0x000fe200078e022d */
[----:B------:R-:W-:Y:S02]  /*8a50*/  ISETP.LT.AND P3, PT, R16, UR11, !P0 ;  /* 0x0000000b10007c0c */ /* 0x000fe4000c761270 */
[CC--:B0-----:R-:W-:Y:S01]  /*8a60*/  LEA R40, P6, R45.reuse, R2.reuse, 0x1 ;  /* 0x000000022d287211 */ /* 0x0c1fe200078c08ff */
[----:B------:R-:W5:Y:S03]  /*8a70*/  LDL.LU R16, [R1+0x50] ;  /* 0x0000500001107983 */ /* 0x000f660000300800 */
[-C--:B------:R-:W-:Y:S01]  /*8a80*/  LEA.HI.X.SX32 R41, R45, R3.reuse, 0x1, P6 ;  /* 0x000000032d297211 */ /* 0x080fe200030f0eff */
[C---:B------:R-:W-:Y:S01]  /*8a90*/  IMAD R45, R0.reuse, 0x4, R47 ;  /* 0x00000004002d7824 */ /* 0x040fe200078e022f */
[CC--:B-1----:R-:W-:Y:S01]  /*8aa0*/  LEA R42, P6, R47.reuse, R2.reuse, 0x1 ;  /* 0x000000022f2a7211 */ /* 0x0c2fe200078c08ff */
[----:B------:R-:W-:Y:S03]  /*8ab0*/  @P4 STG.E.U16 desc[UR8][R38.64], R25 ;  /* 0x0000001926004986 */ /* 0x000fe6000c101508 */
[----:B------:R-:W-:Y:S01]  /*8ac0*/  LEA.HI.X.SX32 R43, R47, R3, 0x1, P6 ;  /* 0x000000032f2b7211 */ /* 0x000fe200030f0eff */
[----:B------:R-:W-:Y:S01]  /*8ad0*/  IMAD R47, R0, 0x4, R45 ;  /* 0x00000004002f7824 */ /* 0x000fe200078e022d */
[----:B----4-:R-:W-:Y:S01]  /*8ae0*/  LEA R36, P6, R45, R2, 0x1 ;  /* 0x000000022d247211 */ /* 0x010fe200078c08ff */
[----:B------:R0:W-:Y:S01]  /*8af0*/  @P2 STG.E.U16 desc[UR8][R40.64], R29 ;  /* 0x0000001d28002986 */ /* 0x0001e2000c101508 */
[----:B------:R-:W-:-:S02]  /*8b00*/  PRMT R5, R9, 0x7632, R5 ;  /* 0x0000763209057816 */ /* 0x000fc40000000005 */
[----:B------:R-:W-:Y:S01]  /*8b10*/  LEA.HI.X.SX32 R37, R45, R3, 0x1, P6 ;  /* 0x000000032d257211 */ /* 0x000fe200030f0eff */
[----:B------:R-:W-:Y:S01]  /*8b20*/  @P5 STG.E.U16 desc[UR8][R42.64], R33 ;  /* 0x000000212a005986 */ /* 0x000fe2000c101508 */
[----:B------:R-:W-:Y:S01]  /*8b30*/  PRMT R17, R13, 0x7632, R17 ;  /* 0x000076320d117816 */ /* 0x000fe20000000011 */
[----:B------:R-:W-:Y:S01]  /*8b40*/  IMAD R13, R0, 0x4, R47 ;  /* 0x00000004000d7824 */ /* 0x000fe200078e022f */
[----:B------:R-:W-:Y:S01]  /*8b50*/  ISETP.LT.AND P4, PT, R32, UR11, !P0 ;  /* 0x0000000b20007c0c */ /* 0x000fe2000c781270 */
[----:B------:R1:W-:Y:S04]  /*8b60*/  @P3 STG.E.U16 desc[UR8][R36.64], R5 ;  /* 0x0000000524003986 */ /* 0x0003e8000c101508 */
[----:B0-----:R-:W4:Y:S01]  /*8b70*/  LDL.LU R40, [R1+0x4c] ;  /* 0x00004c0001287983 */ /* 0x001f220000300800 */
[----:B------:R-:W-:Y:S01]  /*8b80*/  IMAD R39, R0, 0x4, R13 ;  /* 0x0000000400277824 */ /* 0x000fe200078e020d */
[----:B------:R-:W-:-:S02]  /*8b90*/  ISETP.LT.AND P2, PT, R28, UR11, !P0 ;  /* 0x0000000b1c007c0c */ /* 0x000fc4000c741270 */
[----:B------:R-:W4:Y:S04]  /*8ba0*/  LDL.LU R38, [R1+0x48] ;  /* 0x0000480001267983 */ /* 0x000f280000300800 */
[----:B------:R-:W4:Y:S01]  /*8bb0*/  LDL.LU R32, [R1+0x44] ;  /* 0x0000440001207983 */ /* 0x000f220000300800 */
[----:B------:R-:W-:Y:S02]  /*8bc0*/  PRMT R20, R5, 0x7632, R20 ;  /* 0x0000763205147816 */ /* 0x000fe40000000014 */
[----:B------:R-:W-:Y:S01]  /*8bd0*/  PRMT R24, R17, 0x7632, R24 ;  /* 0x0000763211187816 */ /* 0x000fe20000000018 */
[----:B-1----:R-:W4:Y:S04]  /*8be0*/  LDL.LU R37, [R1+0x40] ;  /* 0x0000400001257983 */ /* 0x002f280000300800 */
[----:B------:R-:W4:Y:S01]  /*8bf0*/  LDL.LU R28, [R1+0x3c] ;  /* 0x00003c00011c7983 */ /* 0x000f220000300800 */
[----:B--2---:R-:W-:-:S02]  /*8c00*/  ISETP.LT.AND P5, PT, R8, UR11, !P0 ;  /* 0x0000000b08007c0c */ /* 0x004fc4000c7a1270 */
[CC--:B------:R-:W-:Y:S02]  /*8c10*/  LEA R8, P6, R47.reuse, R2.reuse, 0x1 ;  /* 0x000000022f087211 */ /* 0x0c0fe400078c08ff */
[----:B---3--:R-:W-:Y:S02]  /*8c20*/  ISETP.LT.AND P3, PT, R12, UR11, !P0 ;  /* 0x0000000b0c007c0c */ /* 0x008fe4000c761270 */
[----:B------:R-:W-:Y:S02]  /*8c30*/  LEA.HI.X.SX32 R9, R47, R3, 0x1, P6 ;  /* 0x000000032f097211 */ /* 0x000fe400030f0eff */
[----:B------:R-:W-:-:S03]  /*8c40*/  LEA R12, P6, R13, R2, 0x1 ;  /* 0x000000020d0c7211 */ /* 0x000fc600078c08ff */
[----:B------:R-:W-:Y:S01]  /*8c50*/  @P1 STG.E.U16 desc[UR8][R8.64], R17 ;  /* 0x0000001108001986 */ /* 0x000fe2000c101508 */
[----:B------:R-:W-:Y:S02]  /*8c60*/  LEA.HI.X.SX32 R13, R13, R3, 0x1, P6 ;  /* 0x000000030d0d7211 */ /* 0x000fe400030f0eff */
[----:B-----5:R-:W-:Y:S02]  /*8c70*/  ISETP.LT.AND P1, PT, R4, UR11, !P0 ;  /* 0x0000000b04007c0c */ /* 0x020fe4000c721270 */
[----:B------:R-:W-:-:S04]  /*8c80*/  LEA R4, P6, R39, R2, 0x1 ;  /* 0x0000000227047211 */ /* 0x000fc800078c08ff */
[----:B------:R-:W-:Y:S01]  /*8c90*/  LEA.HI.X.SX32 R5, R39, R3, 0x1, P6 ;  /* 0x0000000327057211 */ /* 0x000fe200030f0eff */
[----:B------:R-:W-:Y:S04]  /*8ca0*/  @P4 STG.E.U16 desc[UR8][R12.64], R20 ;  /* 0x000000140c004986 */ /* 0x000fe8000c101508 */
[----:B------:R0:W-:Y:S04]  /*8cb0*/  @P2 STG.E.U16 desc[UR8][R4.64], R24 ;  /* 0x0000001804002986 */ /* 0x0001e8000c101508 */
[----:B0-----:R-:W2:Y:S04]  /*8cc0*/  LDL.LU R24, [R1+0x38] ;  /* 0x0000380001187983 */ /* 0x001ea80000300800 */
[----:B------:R-:W3:Y:S01]  /*8cd0*/  LDL.LU R20, [R1+0x34] ;  /* 0x0000340001147983 */ /* 0x000ee20000300800 */
[----:B------:R-:W-:Y:S01]  /*8ce0*/  IMAD R41, R0, 0x4, R39 ;  /* 0x0000000400297824 */ /* 0x000fe200078e0227 */
[----:B------:R-:W-:-:S02]  /*8cf0*/  ISETP.LT.AND P4, PT, R16, UR11, !P0 ;  /* 0x0000000b10007c0c */ /* 0x000fc4000c781270 */
[----:B------:R-:W-:Y:S01]  /*8d00*/  PRMT R25, R21, 0x7632, R25 ;  /* 0x0000763215197816 */ /* 0x000fe20000000019 */
[C---:B------:R-:W-:Y:S01]  /*8d10*/  IMAD R9, R0.reuse, 0x4, R41 ;  /* 0x0000000400097824 */ /* 0x040fe200078e0229 */
[CC--:B------:R-:W-:Y:S01]  /*8d20*/  LEA R16, P6, R41.reuse, R2.reuse, 0x1 ;  /* 0x0000000229107211 */ /* 0x0c0fe200078c08ff */
[----:B------:R-:W5:Y:S02]  /*8d30*/  LDL.LU R36, [R1+0x30] ;  /* 0x0000300001247983 */ /* 0x000f640000300800 */
[C---:B------:R-:W-:Y:S01]  /*8d40*/  IMAD R13, R0.reuse, 0x4, R9 ;  /* 0x00000004000d7824 */ /* 0x040fe200078e0209 */
[----:B------:R-:W-:Y:S02]  /*8d50*/  LEA.HI.X.SX32 R17, R41, R3, 0x1, P6 ;  /* 0x0000000329117211 */ /* 0x000fe400030f0eff */
[----:B------:R-:W-:Y:S01]  /*8d60*/  LEA R8, P6, R9, R2, 0x1 ;  /* 0x0000000209087211 */ /* 0x000fe200078c08ff */
[----:B------:R-:W-:-:S03]  /*8d70*/  IMAD R21, R0, 0x4, R13 ;  /* 0x0000000400157824 */ /* 0x000fc600078e020d */
[-C--:B------:R-:W-:Y:S02]  /*8d80*/  LEA.HI.X.SX32 R9, R9, R3.reuse, 0x1, P6 ;  /* 0x0000000309097211 */ /* 0x080fe400030f0eff */
[-C--:B------:R-:W-:Y:S01]  /*8d90*/  LEA R12, P6, R13, R2.reuse, 0x1 ;  /* 0x000000020d0c7211 */ /* 0x080fe200078c08ff */
[----:B------:R0:W-:Y:S01]  /*8da0*/  @P5 STG.E.U16 desc[UR8][R16.64], R25 ;  /* 0x0000001910005986 */ /* 0x0001e2000c101508 */
[----:B------:R-:W-:Y:S02]  /*8db0*/  PRMT R5, R25, 0x7632, R5 ;  /* 0x0000763219057816 */ /* 0x000fe40000000005 */
[----:B------:R-:W-:Y:S02]  /*8dc0*/  LEA.HI.X.SX32 R13, R13, R3, 0x1, P6 ;  /* 0x000000030d0d7211 */ /* 0x000fe400030f0eff */
[----:B------:R-:W-:Y:S02]  /*8dd0*/  PRMT R29, R29, 0x7632, R29 ;  /* 0x000076321d1d7816 */ /* 0x000fe4000000001d */
[----:B------:R-:W-:-:S02]  /*8de0*/  LEA R4, P6, R21, R2, 0x1 ;  /* 0x0000000215047211 */ /* 0x000fc400078c08ff */
[----:B----4-:R-:W-:Y:S01]  /*8df0*/  ISETP.LT.AND P2, PT, R40, UR11, !P0 ;  /* 0x0000000b28007c0c */ /* 0x010fe2000c741270 */
[----:B0-----:R-:W-:Y:S01]  /*8e00*/  IMAD R17, R0, 0x4, R21 ;  /* 0x0000000400117824 */ /* 0x001fe200078e0215 */
[----:B------:R0:W-:Y:S01]  /*8e10*/  @P3 STG.E.U16 desc[UR8][R8.64], R5 ;  /* 0x0000000508003986 */ /* 0x0001e2000c101508 */
[----:B------:R-:W-:Y:S02]  /*8e20*/  PRMT R33, R33, 0x7632, R33 ;  /* 0x0000763221217816 */ /* 0x000fe40000000021 */
[----:B------:R-:W-:Y:S01]  /*8e30*/  ISETP.LT.AND P3, PT, R32, UR11, !P0 ;  /* 0x0000000b20007c0c */ /* 0x000fe2000c761270 */
[----:B------:R-:W-:Y:S01]  /*8e40*/  @P1 STG.E.U16 desc[UR8][R12.64], R29 ;  /* 0x0000001d0c001986 */ /* 0x000fe2000c101508 */
[----:B------:R-:W-:-:S03]  /*8e50*/  LEA R16, P1, R17, R2, 0x1 ;  /* 0x0000000211107211 */ /* 0x000fc600078208ff */
[----:B------:R-:W4:Y:S01]  /*8e60*/  LDL.LU R32, [R1+0x2c] ;  /* 0x00002c0001207983 */ /* 0x000f220000300800 */
[-C--:B0-----:R-:W-:Y:S01]  /*8e70*/  LEA.HI.X.SX32 R5, R21, R3.reuse, 0x1, P6 ;  /* 0x0000000315057211 */ /* 0x081fe200030f0eff */
[----:B------:R-:W-:Y:S01]  /*8e80*/  IMAD R21, R0, 0x4, R17 ;  /* 0x0000000400157824 */ /* 0x000fe200078e0211 */
[----:B------:R-:W-:-:S03]  /*8e90*/  LEA.HI.X.SX32 R17, R17, R3, 0x1, P1 ;  /* 0x0000000311117211 */ /* 0x000fc600008f0eff */
[----:B------:R0:W-:Y:S01]  /*8ea0*/  @P4 STG.E.U16 desc[UR8][R4.64], R33 ;  /* 0x0000002104004986 */ /* 0x0001e2000c101508 */
[----:B------:R-:W-:Y:S01]  /*8eb0*/  IMAD R25, R0, 0x4, R21 ;  /* 0x0000000400197824 */ /* 0x000fe200078e0215 */
[----:B------:R-:W-:Y:S02]  /*8ec0*/  ISETP.LT.AND P5, PT, R38, UR11, !P0 ;  /* 0x0000000b26007c0c */ /* 0x000fe4000c7a1270 */
[----:B------:R1:W-:Y:S01]  /*8ed0*/  @P2 STG.E.U16 desc[UR8][R16.64], R10 ;  /* 0x0000000a10002986 */ /* 0x0003e2000c101508 */
[-C--:B------:R-:W-:Y:S02]  /*8ee0*/  LEA R8, P6, R21, R2.reuse, 0x1 ;  /* 0x0000000215087211 */ /* 0x080fe400078c08ff */
[----:B------:R-:W-:Y:S01]  /*8ef0*/  ISETP.LT.AND P1, PT, R28, UR11, !P0 ;  /* 0x0000000b1c007c0c */ /* 0x000fe2000c721270 */
[----:B0-----:R-:W4:Y:S04]  /*8f00*/  LDL.LU R33, [R1+0x28] ;  /* 0x0000280001217983 */ /* 0x001f280000300800 */
[----:B------:R-:W4:Y:S01]  /*8f10*/  LDL.LU R29, [R1+0x24] ;  /* 0x00002400011d7983 */ /* 0x000f220000300800 */
[----:B------:R-:W-:-:S03]  /*8f20*/  LEA R12, P2, R25, R2, 0x1 ;  /* 0x00000002190c7211 */ /* 0x000fc600078408ff */
[----:B------:R-:W4:Y:S01]  /*8f30*/  LDL.LU R28, [R1+0x20] ;  /* 0x00002000011c7983 */ /* 0x000f220000300800 */
[-C--:B------:R-:W-:Y:S02]  /*8f40*/  LEA.HI.X.SX32 R9, R21, R3.reuse, 0x1, P6 ;  /* 0x0000000315097211 */ /* 0x080fe400030f0eff */
[----:B------:R-:W-:-:S03]  /*8f50*/  LEA.HI.X.SX32 R13, R25, R3, 0x1, P2 ;  /* 0x00000003190d7211 */ /* 0x000fc600010f0eff */
[----:B------:R0:W-:Y:S01]  /*8f60*/  @P5 STG.E.U16 desc[UR8][R8.64], R14 ;  /* 0x0000000e08005986 */ /* 0x0001e2000c101508 */
[----:B--2---:R-:W-:-:S03]  /*8f70*/  ISETP.LT.AND P2, PT, R24, UR11, !P0 ;  /* 0x0000000b18007c0c */ /* 0x004fc6000c741270 */
[----:B------:R-:W2:Y:S01]  /*8f80*/  LDL.LU R24, [R1+0x1c] ;  /* 0x00001c0001187983 */ /* 0x000ea20000300800 */
[----:B---3--:R-:W-:-:S03]  /*8f90*/  ISETP.LT.AND P5, PT, R20, UR11, !P0 ;  /* 0x0000000b14007c0c */ /* 0x008fc6000c7a1270 */
[----:B------:R-:W3:Y:S01]  /*8fa0*/  LDL.LU R20, [R1+0x18] ;  /* 0x0000180001147983 */ /* 0x000ee20000300800 */
[----:B------:R-:W-:Y:S01]  /*8fb0*/  IMAD R21, R0, 0x4, R25 ;  /* 0x0000000400157824 */ /* 0x000fe200078e0219 */
[----:B------:R-:W-:-:S03]  /*8fc0*/  ISETP.LT.AND P4, PT, R37, UR11, !P0 ;  /* 0x0000000b25007c0c */ /* 0x000fc6000c781270 */
[C---:B------:R-:W-:Y:S01]  /*8fd0*/  IMAD R25, R0.reuse, 0x4, R21 ;  /* 0x0000000400197824 */ /* 0x040fe200078e0215 */
[CC--:B------:R-:W-:Y:S01]  /*8fe0*/  LEA R4, P6, R21.reuse, R2.reuse, 0x1 ;  /* 0x0000000215047211 */ /* 0x0c0fe200078c08ff */
[----:B------:R5:W-:Y:S03]  /*8ff0*/  @P3 STG.E.U16 desc[UR8][R12.64], R6 ;  /* 0x000000060c003986 */ /* 0x000be6000c101508 */
[----:B------:R-:W-:Y:S01]  /*9000*/  LEA.HI.X.SX32 R5, R21, R3, 0x1, P6 ;  /* 0x0000000315057211 */ /* 0x000fe200030f0eff */
[----:B------:R-:W-:Y:S01]  /*9010*/  IMAD R21, R0, 0x4, R25 ;  /* 0x0000000400157824 */ /* 0x000fe200078e0219 */
[----:B-1----:R-:W-:-:S04]  /*9020*/  LEA R16, P3, R25, R2, 0x1 ;  /* 0x0000000219107211 */ /* 0x002fc800078608ff */
[-C--:B------:R-:W-:Y:S01]  /*9030*/  LEA.HI.X.SX32 R17, R25, R3.reuse, 0x1, P3 ;  /* 0x0000000319117211 */ /* 0x080fe200018f0eff */
[----:B------:R-:W-:Y:S01]  /*9040*/  IMAD R25, R0, 0x4, R21 ;  /* 0x0000000400197824 */ /* 0x000fe200078e0215 */
[CC--:B0-----:R-:W-:Y:S01]  /*9050*/  LEA R8, P6, R21.reuse, R2.reuse, 0x1 ;  /* 0x0000000215087211 */ /* 0x0c1fe200078c08ff */
[----:B------:R0:W-:Y:S01]  /*9060*/  @P4 STG.E.U16 desc[UR8][R4.64], R18 ;  /* 0x0000001204004986 */ /* 0x0001e2000c101508 */
[----:B-----5:R-:W-:Y:S02]  /*9070*/  ISETP.LT.AND P4, PT, R36, UR11, !P0 ;  /* 0x0000000b24007c0c */ /* 0x020fe4000c781270 */
[-C--:B------:R-:W-:Y:S01]  /*9080*/  LEA.HI.X.SX32 R9, R21, R3.reuse, 0x1, P6 ;  /* 0x0000000315097211 */ /* 0x080fe200030f0eff */
[----:B------:R1:W-:Y:S01]  /*9090*/  @P1 STG.E.U16 desc[UR8][R16.64], R22 ;  /* 0x0000001610001986 */ /* 0x0003e2000c101508 */
[CC--:B------:R-:W-:Y:S01]  /*90a0*/  LEA R12, P1, R25.reuse, R2.reuse, 0x1 ;  /* 0x00000002190c7211 */ /* 0x0c0fe200078208ff */
[C---:B------:R-:W-:Y:S02]  /*90b0*/  IMAD R21, R0.reuse, 0x4, R25 ;  /* 0x0000000400157824 */ /* 0x040fe400078e0219 */
[----:B------:R-:W-:Y:S01]  /*90c0*/  @P2 STG.E.U16 desc[UR8][R8.64], R26 ;  /* 0x0000001a08002986 */ /* 0x000fe2000c101508 */
[----:B------:R-:W-:Y:S01]  /*90d0*/  LEA.HI.X.SX32 R13, R25, R3, 0x1, P1 ;  /* 0x00000003190d7211 */ /* 0x000fe200008f0eff */
[----:B------:R-:W-:Y:S01]  /*90e0*/  IMAD R25, R0, 0x4, R21 ;  /* 0x0000000400197824 */ /* 0x000fe200078e0215 */
[----:B0-----:R-:W-:-:S02]  /*90f0*/  LEA R4, P6, R21, R2, 0x1 ;  /* 0x0000000215047211 */ /* 0x001fc400078c08ff */
[----:B----4-:R-:W-:Y:S02]  /*9100*/  ISETP.LT.AND P3, PT, R32, UR11, !P0 ;  /* 0x0000000b20007c0c */ /* 0x010fe4000c761270 */
[----:B------:R-:W4:Y:S01]  /*9110*/  LDL.LU R32, [R1+0x14] ;  /* 0x0000140001207983 */ /* 0x000f220000300800 */
[-C--:B------:R-:W-:Y:S02]  /*9120*/  LEA.HI.X.SX32 R5, R21, R3.reuse, 0x1, P6 ;  /* 0x0000000315057211 */ /* 0x080fe400030f0eff */
[C---:B-1----:R-:W-:Y:S01]  /*9130*/  LEA R16, P6, R25.reuse, R2, 0x1 ;  /* 0x0000000219107211 */ /* 0x042fe200078c08ff */
[----:B------:R-:W-:Y:S01]  /*9140*/  @P5 STG.E.U16 desc[UR8][R12.64], R30 ;  /* 0x0000001e0c005986 */ /* 0x000fe2000c101508 */
[----:B------:R-:W-:Y:S02]  /*9150*/  PRMT R10, R10, 0x7632, R10 ;  /* 0x000076320a0a7816 */ /* 0x000fe4000000000a */
[----:B------:R-:W-:Y:S01]  /*9160*/  LEA.HI.X.SX32 R17, R25, R3, 0x1, P6 ;  /* 0x0000000319117211 */ /* 0x000fe200030f0eff */
[----:B------:R-:W-:Y:S01]  /*9170*/  @P4 STG.E.U16 desc[UR8][R4.64], R34 ;  /* 0x0000002204004986 */ /* 0x000fe2000c101508 */
[----:B------:R-:W-:-:S03]  /*9180*/  ISETP.LT.AND P2, PT, R29, UR11, !P0 ;  /* 0x0000000b1d007c0c */ /* 0x000fc6000c741270 */
[----:B------:R-:W5:Y:S01]  /*9190*/  LDL.LU R29, [R1+0x10] ;  /* 0x00001000011d7983 */ /* 0x000f620000300800 */
[----:B------:R-:W-:-:S03]  /*91a0*/  ISETP.LT.AND P5, PT, R28, UR11, !P0 ;  /* 0x0000000b1c007c0c */ /* 0x000fc6000c7a1270 */
[----:B------:R-:W5:Y:S04]  /*91b0*/  LDL.LU R28, [R1+0xc] ;  /* 0x00000c00011c7983 */ /* 0x000f680000300800 */
[----:B------:R0:W-:Y:S01]  /*91c0*/  @P3 STG.E.U16 desc[UR8][R16.64], R10 ;  /* 0x0000000a10003986 */ /* 0x0001e2000c101508 */
[----:B--2---:R-:W-:-:S03]  /*91d0*/  ISETP.LT.AND P4, PT, R24, UR11, !P0 ;  /* 0x0000000b18007c0c */ /* 0x004fc6000c781270 */
[----:B------:R-:W2:Y:S01]  /*91e0*/  LDL.LU R24, [R1+0x8] ;  /* 0x0000080001187983 */ /* 0x000ea20000300800 */
[----:B---3--:R-:W-:-:S03]  /*91f0*/  ISETP.LT.AND P3, PT, R20, UR11, !P0 ;  /* 0x0000000b14007c0c */ /* 0x008fc6000c761270 */
[----:B------:R-:W3:Y:S04]  /*9200*/  LDL.LU R20, [R1+0x4] ;  /* 0x0000040001147983 */ /* 0x000ee80000300800 */
[----:B0-----:R-:W3:Y:S01]  /*9210*/  LDL.LU R10, [R1] ;  /* 0x00000000010a7983 */ /* 0x001ee20000300800 */
[----:B------:R-:W-:-:S04]  /*9220*/  IMAD R9, R0, 0x4, R25 ;  /* 0x0000000400097824 */ /* 0x000fc800078e0219 */
[C---:B------:R-:W-:Y:S01]  /*9230*/  IMAD R21, R0.reuse, 0x4, R9 ;  /* 0x0000000400157824 */ /* 0x040fe200078e0209 */
[-C--:B------:R-:W-:Y:S02]  /*9240*/  LEA R8, P6, R9, R2.reuse, 0x1 ;  /* 0x0000000209087211 */ /* 0x080fe400078c08ff */
[----:B------:R-:W-:Y:S01]  /*9250*/  ISETP.LT.AND P1, PT, R33, UR11, !P0 ;  /* 0x0000000b21007c0c */ /* 0x000fe2000c721270 */
[C---:B------:R-:W-:Y:S01]  /*9260*/  IMAD R5, R0.reuse, 0x4, R21 ;  /* 0x0000000400057824 */ /* 0x040fe200078e0215 */
[----:B------:R-:W-:Y:S02]  /*9270*/  LEA.HI.X.SX32 R9, R9, R3, 0x1, P6 ;  /* 0x0000000309097211 */ /* 0x000fe400030f0eff */
[----:B------:R-:W-:Y:S01]  /*9280*/  LEA R12, P6, R21, R2, 0x1 ;  /* 0x00000002150c7211 */ /* 0x000fe200078c08ff */
[----:B------:R-:W-:-:S03]  /*9290*/  IMAD R17, R0, 0x4, R5 ;  /* 0x0000000400117824 */ /* 0x000fc600078e0205 */
[-C--:B------:R-:W-:Y:S02]  /*92a0*/  LEA.HI.X.SX32 R13, R21, R3.reuse, 0x1, P6 ;  /* 0x00000003150d7211 */ /* 0x080fe400030f0eff */
[CC--:B------:R-:W-:Y:S02]  /*92b0*/  LEA R4, P6, R5.reuse, R2.reuse, 0x1 ;  /* 0x0000000205047211 */ /* 0x0c0fe400078c08ff */
[----:B------:R-:W-:Y:S01]  /*92c0*/  PRMT R14, R14, 0x7632, R14 ;  /* 0x000076320e0e7816 */ /* 0x000fe2000000000e */
[----:B------:R-:W-:Y:S01]  /*92d0*/  IMAD R21, R0, 0x4, R17 ;  /* 0x0000000400157824 */ /* 0x000fe200078e0211 */
[----:B------:R-:W-:Y:S02]  /*92e0*/  PRMT R6, R6, 0x7632, R6 ;  /* 0x0000763206067816 */ /* 0x000fe40000000006 */
[----:B------:R-:W-:Y:S02]  /*92f0*/  LEA.HI.X.SX32 R5, R5, R3, 0x1, P6 ;  /* 0x0000000305057211 */ /* 0x000fe400030f0eff */
[----:B------:R-:W-:Y:S01]  /*9300*/  LEA R16, P6, R17, R2, 0x1 ;  /* 0x0000000211107211 */ /* 0x000fe200078c08ff */
[----:B------:R0:W-:Y:S01]  /*9310*/  @P1 STG.E.U16 desc[UR8][R8.64], R14 ;  /* 0x0000000e08001986 */ /* 0x0001e2000c101508 */
[----:B------:R-:W-:-:S02]  /*9320*/  PRMT R18, R18, 0x7632, R18 ;  /* 0x0000763212127816 */ /* 0x000fc40000000012 */
[----:B------:R-:W-:Y:S01]  /*9330*/  LEA.HI.X.SX32 R17, R17, R3, 0x1, P6 ;  /* 0x0000000311117211 */ /* 0x000fe200030f0eff */
[----:B------:R1:W-:Y:S04]  /*9340*/  @P2 STG.E.U16 desc[UR8][R12.64], R6 ;  /* 0x000000060c002986 */ /* 0x0003e8000c101508 */
[----:B------:R4:W-:Y:S01]  /*9350*/  @P5 STG.E.U16 desc[UR8][R4.64], R18 ;  /* 0x0000001204005986 */ /* 0x0009e2000c101508 */
[----:B0-----:R-:W-:Y:S01]  /*9360*/  LEA R8, P6, R21, R2, 0x1 ;  /* 0x0000000215087211 */ /* 0x001fe200078c08ff */
[----:B-1----:R-:W-:-:S03]  /*9370*/  IMAD R13, R0, 0x4, R21 ;  /* 0x00000004000d7824 */ /* 0x002fc600078e0215 */
[-C--:B------:R-:W-:Y:S01]  /*9380*/  LEA.HI.X.SX32 R9, R21, R3.reuse, 0x1, P6 ;  /* 0x0000000315097211 */ /* 0x080fe200030f0eff */
[----:B----4-:R-:W-:Y:S01]  /*9390*/  IMAD R5, R0, 0x4, R13 ;  /* 0x0000000400057824 */ /* 0x010fe200078e020d */
[CC--:B------:R-:W-:Y:S02]  /*93a0*/  LEA R12, P6, R13.reuse, R2.reuse, 0x1 ;  /* 0x000000020d0c7211 */ /* 0x0c0fe400078c08ff */
[----:B------:R-:W-:Y:S01]  /*93b0*/  PRMT R22, R22, 0x7632, R22 ;  /* 0x0000763216167816 */ /* 0x000fe20000000016 */
[----:B------:R-:W-:Y:S01]  /*93c0*/  IMAD R21, R0, 0x4, R5 ;  /* 0x0000000400157824 */ /* 0x000fe200078e0205 */
[----:B------:R-:W-:Y:S02]  /*93d0*/  PRMT R26, R26, 0x7632, R26 ;  /* 0x000076321a1a7816 */ /* 0x000fe4000000001a */
[----:B------:R-:W-:Y:S02]  /*93e0*/  LEA.HI.X.SX32 R13, R13, R3, 0x1, P6 ;  /* 0x000000030d0d7211 */ /* 0x000fe400030f0eff */
[----:B------:R-:W-:-:S02]  /*93f0*/  LEA R4, P6, R5, R2, 0x1 ;  /* 0x0000000205047211 */ /* 0x000fc400078c08ff */
[----:B------:R-:W-:Y:S01]  /*9400*/  ISETP.LT.AND P1, PT, R32, UR11, !P0 ;  /* 0x0000000b20007c0c */ /* 0x000fe2000c721270 */
[----:B------:R0:W-:Y:S01]  /*9410*/  @P4 STG.E.U16 desc[UR8][R16.64], R22 ;  /* 0x0000001610004986 */ /* 0x0001e2000c101508 */
[----:B------:R-:W-:-:S03]  /*9420*/  LEA.HI.X.SX32 R5, R5, R3, 0x1, P6 ;  /* 0x0000000305057211 */ /* 0x000fc600030f0eff */
[----:B------:R1:W-:Y:S01]  /*9430*/  @P3 STG.E.U16 desc[UR8][R8.64], R26 ;  /* 0x0000001a08003986 */ /* 0x0003e2000c101508 */
[----:B-----5:R-:W-:Y:S02]  /*9440*/  ISETP.LT.AND P2, PT, R29, UR11, !P0 ;  /* 0x0000000b1d007c0c */ /* 0x020fe4000c741270 */
[----:B------:R-:W-:Y:S02]  /*9450*/  PRMT R6, R30, 0x7632, R6 ;  /* 0x000076321e067816 */ /* 0x000fe40000000006 */
[----:B0-----:R-:W-:Y:S01]  /*9460*/  LEA R16, P6, R21, R2, 0x1 ;  /* 0x0000000215107211 */ /* 0x001fe200078c08ff */
[----:B-1----:R-:W-:-:S03]  /*9470*/  IMAD R9, R0, 0x4, R21 ;  /* 0x0000000400097824 */ /* 0x002fc600078e0215 */
[-C--:B------:R-:W-:Y:S02]  /*9480*/  LEA.HI.X.SX32 R17, R21, R3.reuse, 0x1, P6 ;  /* 0x0000000315117211 */ /* 0x080fe400030f0eff */
[----:B------:R-:W-:Y:S01]  /*9490*/  ISETP.LT.AND P5, PT, R28, UR11, !P0 ;  /* 0x0000000b1c007c0c */ /* 0x000fe2000c7a1270 */
[----:B------:R-:W-:Y:S01]  /*94a0*/  IMAD R21, R0, 0x4, R9 ;  /* 0x0000000400157824 */ /* 0x000fe200078e0209 */
[C---:B------:R-:W-:Y:S01]  /*94b0*/  LEA R8, P6, R9.reuse, R2, 0x1 ;  /* 0x0000000209087211 */ /* 0x040fe200078c08ff */
[----:B------:R0:W-:Y:S01]  /*94c0*/  @P1 STG.E.U16 desc[UR8][R12.64], R6 ;  /* 0x000000060c001986 */ /* 0x0001e2000c101508 */
[----:B------:R-:W-:Y:S01]  /*94d0*/  PRMT R34, R34, 0x7632, R34 ;  /* 0x0000763222227816 */ /* 0x000fe20000000022 */
[----:B------:R-:W-:Y:S01]  /*94e0*/  IMAD R25, R0, 0x4, R21 ;  /* 0x0000000400197824 */ /* 0x000fe200078e0215 */
[----:B------:R-:W-:-:S03]  /*94f0*/  LEA.HI.X.SX32 R9, R9, R3, 0x1, P6 ;  /* 0x0000000309097211 */ /* 0x000fc600030f0eff */
[----:B------:R1:W-:Y:S01]  /*9500*/  @P2 STG.E.U16 desc[UR8][R4.64], R34 ;  /* 0x0000002204002986 */ /* 0x0003e2000c101508 */
[----:B0-----:R-:W-:-:S04]  /*9510*/  LEA R12, P6, R21, R2, 0x1 ;  /* 0x00000002150c7211 */ /* 0x001fc800078c08ff */
[-C--:B------:R-:W-:Y:S01]  /*9520*/  LEA.HI.X.SX32 R13, R21, R3.reuse, 0x1, P6 ;  /* 0x00000003150d7211 */ /* 0x080fe200030f0eff */
[C---:B------:R-:W-:Y:S01]  /*9530*/  IMAD R21, R0.reuse, 0x4, R25 ;  /* 0x0000000400157824 */ /* 0x040fe200078e0219 */
[CC--:B-1----:R-:W-:Y:S01]  /*9540*/  LEA R4, P6, R25.reuse, R2.reuse, 0x1 ;  /* 0x0000000219047211 */ /* 0x0c2fe200078c08ff */
[----:B------:R0:W-:Y:S03]  /*9550*/  @P5 STG.E.U16 desc[UR8][R16.64], R11 ;  /* 0x0000000b10005986 */ /* 0x0001e6000c101508 */
[----:B------:R-:W-:Y:S01]  /*9560*/  LEA.HI.X.SX32 R5, R25, R3, 0x1, P6 ;  /* 0x0000000319057211 */ /* 0x000fe200030f0eff */
[----:B------:R-:W-:Y:S01]  /*9570*/  IMAD R25, R0, 0x4, R21 ;  /* 0x0000000400197824 */ /* 0x000fe200078e0215 */
[----:B------:R-:W-:Y:S02]  /*9580*/  ISETP.LT.AND P2, PT, R252, UR11, !P0 ;  /* 0x0000000bfc007c0c */ /* 0x000fe4000c741270 */
[----:B0-----:R-:W-:-:S04]  /*9590*/  LEA R16, P6, R21, R2, 0x1 ;  /* 0x0000000215107211 */ /* 0x001fc800078c08ff */
[----:B------:R-:W-:Y:S01]  /*95a0*/  LEA.HI.X.SX32 R17, R21, R3, 0x1, P6 ;  /* 0x0000000315117211 */ /* 0x000fe200030f0eff */
[----:B------:R-:W-:Y:S01]  /*95b0*/  IMAD R21, R0, 0x4, R25 ;  /* 0x0000000400157824 */ /* 0x000fe200078e0219 */
[----:B------:R-:W-:Y:S02]  /*95c0*/  ISETP.LT.AND P5, PT, R251, UR11, !P0 ;  /* 0x0000000bfb007c0c */ /* 0x000fe4000c7a1270 */
[----:B------:R-:W-:Y:S02]  /*95d0*/  PRMT R6, R15, 0x7632, R6 ;  /* 0x000076320f067816 */ /* 0x000fe40000000006 */
[----:B--2---:R-:W-:Y:S02]  /*95e0*/  ISETP.LT.AND P4, PT, R24, UR11, !P0 ;  /* 0x0000000b18007c0c */ /* 0x004fe4000c781270 */
[----:B---3--:R-:W-:Y:S02]  /*95f0*/  ISETP.LT.AND P3, PT, R20, UR11, !P0 ;  /* 0x0000000b14007c0c */ /* 0x008fe4000c761270 */
[----:B------:R-:W-:-:S09]  /*9600*/  ISETP.LT.AND P1, PT, R10, UR11, !P0 ;  /* 0x0000000b0a007c0c */ /* 0x000fd2000c721270 */
[----:B------:R0:W-:Y:S04]  /*9610*/  @P4 STG.E.U16 desc[UR8][R8.64], R15 ;  /* 0x0000000f08004986 */ /* 0x0001e8000c101508 */
[----:B------:R1:W-:Y:S01]  /*9620*/  @P3 STG.E.U16 desc[UR8][R12.64], R7 ;  /* 0x000000070c003986 */ /* 0x0003e2000c101508 */
[----:B0-----:R-:W-:-:S04]  /*9630*/  LEA R8, P6, R25, R2, 0x1 ;  /* 0x0000000219087211 */ /* 0x001fc800078c08ff */
[-C--:B------:R-:W-:Y:S01]  /*9640*/  LEA.HI.X.SX32 R9, R25, R3.reuse, 0x1, P6 ;  /* 0x0000000319097211 */ /* 0x080fe200030f0eff */
[----:B------:R-:W-:Y:S01]  /*9650*/  IMAD R25, R0, 0x4, R21 ;  /* 0x0000000400197824 */ /* 0x000fe200078e0215 */
[-C--:B-1----:R-:W-:Y:S01]  /*9660*/  LEA R12, P6, R21, R2.reuse, 0x1 ;  /* 0x00000002150c7211 */ /* 0x082fe200078c08ff */
[----:B------:R0:W-:Y:S01]  /*9670*/  @P1 STG.E.U16 desc[UR8][R4.64], R19 ;  /* 0x0000001304001986 */ /* 0x0001e2000c101508 */
[----:B------:R-:W-:Y:S02]  /*9680*/  ISETP.LT.AND P4, PT, R250, UR11, !P0 ;  /* 0x0000000bfa007c0c */ /* 0x000fe4000c781270 */
[----:B------:R-:W-:Y:S02]  /*9690*/  ISETP.LT.AND P3, PT, R249, UR11, !P0 ;  /* 0x0000000bf9007c0c */ /* 0x000fe4000c761270 */
[----:B------:R-:W-:Y:S01]  /*96a0*/  LEA.HI.X.SX32 R13, R21, R3, 0x1, P6 ;  /* 0x00000003150d7211 */ /* 0x000fe200030f0eff */
[----:B------:R-:W-:Y:S01]  /*96b0*/  IMAD R21, R0, 0x4, R25 ;  /* 0x0000000400157824 */ /* 0x000fe200078e0219 */
[----:B------:R1:W-:Y:S01]  /*96c0*/  @P2 STG.E.U16 desc[UR8][R16.64], R23 ;  /* 0x0000001710002986 */ /* 0x0003e2000c101508 */
[----:B0-----:R-:W-:-:S04]  /*96d0*/  LEA R4, P6, R25, R2, 0x1 ;  /* 0x0000000219047211 */ /* 0x001fc800078c08ff */
[-C--:B------:R-:W-:Y:S01]  /*96e0*/  LEA.HI.X.SX32 R5, R25, R3.reuse, 0x1, P6 ;  /* 0x0000000319057211 */ /* 0x080fe200030f0eff */
[----:B------:R-:W-:Y:S01]  /*96f0*/  IMAD R25, R0, 0x4, R21 ;  /* 0x0000000400197824 */ /* 0x000fe200078e0215 */
[C---:B-1----:R-:W-:Y:S02]  /*9700*/  LEA R16, P6, R21.reuse, R2, 0x1 ;  /* 0x0000000215107211 */ /* 0x042fe400078c08ff */
[----:B------:R-:W-:Y:S01]  /*9710*/  ISETP.LT.AND P1, PT, R248, UR11, !P0 ;  /* 0x0000000bf8007c0c */ /* 0x000fe2000c721270 */
[----:B------:R0:W-:Y:S01]  /*9720*/  @P5 STG.E.U16 desc[UR8][R8.64], R27 ;  /* 0x0000001b08005986 */ /* 0x0001e2000c101508 */
[----:B------:R-:W-:Y:S01]  /*9730*/  LEA.HI.X.SX32 R17, R21, R3, 0x1, P6 ;  /* 0x0000000315117211 */ /* 0x000fe200030f0eff */
[----:B------:R-:W-:Y:S02]  /*9740*/  IMAD R21, R0, 0x4, R25 ;  /* 0x0000000400157824 */ /* 0x000fe400078e0219 */
[----:B------:R-:W-:Y:S04]  /*9750*/  @P4 STG.E.U16 desc[UR8][R12.64], R31 ;  /* 0x0000001f0c004986 */ /* 0x000fe8000c101508 */
[----:B------:R1:W-:Y:S01]  /*9760*/  @P3 STG.E.U16 desc[UR8][R4.64], R35 ;  /* 0x0000002304003986 */ /* 0x0003e2000c101508 */
[----:B------:R-:W-:-:S02]  /*9770*/  ISETP.LT.AND P2, PT, R247, UR11, !P0 ;  /* 0x0000000bf7007c0c */ /* 0x000fc4000c741270 */
[----:B0-----:R-:W-:Y:S02]  /*9780*/  LEA R8, P6, R25, R2, 0x1 ;  /* 0x0000000219087211 */ /* 0x001fe400078c08ff */
[----:B-1----:R-:W-:Y:S01]  /*9790*/  PRMT R5, R11, 0x7632, R5 ;  /* 0x000076320b057816 */ /* 0x002fe20000000005 */
[----:B------:R-:W-:-:S04]  /*97a0*/  IMAD R11, R0, 0x4, R21 ;  /* 0x00000004000b7824 */ /* 0x000fc800078e0215 */
[C---:B------:R-:W-:Y:S01]  /*97b0*/  IMAD R13, R0.reuse, 0x4, R11 ;  /* 0x00000004000d7824 */ /* 0x040fe200078e020b */
[----:B------:R0:W-:Y:S01]  /*97c0*/  @P1 STG.E.U16 desc[UR8][R16.64], R5 ;  /* 0x0000000510001986 */ /* 0x0001e2000c101508 */
[-C--:B------:R-:W-:Y:S02]  /*97d0*/  LEA R4, P1, R21, R2.reuse, 0x1 ;  /* 0x0000000215047211 */ /* 0x080fe400078208ff */
[C---:B------:R-:W-:Y:S01]  /*97e0*/  IMAD R15, R0.reuse, 0x4, R13 ;  /* 0x00000004000f7824 */ /* 0x040fe200078e020d */
[-C--:B------:R-:W-:Y:S02]  /*97f0*/  LEA.HI.X.SX32 R9, R25, R3.reuse, 0x1, P6 ;  /* 0x0000000319097211 */ /* 0x080fe400030f0eff */
[----:B0-----:R-:W-:Y:S01]  /*9800*/  LEA.HI.X.SX32 R5, R21, R3, 0x1, P1 ;  /* 0x0000000315057211 */ /* 0x001fe200008f0eff */
[----:B------:R-:W-:Y:S02]  /*9810*/  IMAD R21, R0, 0x4, R15 ;  /* 0x0000000400157824 */ /* 0x000fe400078e020f */
[----:B------:R0:W-:Y:S01]  /*9820*/  @P2 STG.E.U16 desc[UR8][R8.64], R6 ;  /* 0x0000000608002986 */ /* 0x0001e2000c101508 */
[----:B------:R-:W-:-:S02]  /*9830*/  LEA R10, P2, R11, R2, 0x1 ;  /* 0x000000020b0a7211 */ /* 0x000fc400078408ff */
[----:B------:R-:W-:Y:S02]  /*9840*/  ISETP.LT.AND P5, PT, R246, UR11, !P0 ;  /* 0x0000000bf6007c0c */ /* 0x000fe4000c7a1270 */
[----:B------:R-:W-:Y:S02]  /*9850*/  ISETP.LT.AND P4, PT, R245, UR11, !P0 ;  /* 0x0000000bf5007c0c */ /* 0x000fe4000c781270 */
[----:B------:R-:W-:Y:S02]  /*9860*/  ISETP.LT.AND P3, PT, R244, UR11, !P0 ;  /* 0x0000000bf4007c0c */ /* 0x000fe4000c761270 */
[-C--:B------:R-:W-:Y:S02]  /*9870*/  LEA R12, P6, R13, R2.reuse, 0x1 ;  /* 0x000000020d0c7211 */ /* 0x080fe400078c08ff */
[----:B0-----:R-:W-:Y:S02]  /*9880*/  LEA R8, P1, R21, R2, 0x1 ;  /* 0x0000000215087211 */ /* 0x001fe400078208ff */
[----:B------:R-:W-:-:S02]  /*9890*/  LEA.HI.X.SX32 R11, R11, R3, 0x1, P2 ;  /* 0x000000030b0b7211 */ /* 0x000fc400010f0eff */
[----:B------:R-:W-:Y:S02]  /*98a0*/  ISETP.LT.AND P2, PT, R243, UR11, !P0 ;  /* 0x0000000bf3007c0c */ /* 0x000fe4000c741270 */
[-C--:B------:R-:W-:Y:S02]  /*98b0*/  LEA.HI.X.SX32 R9, R21, R3.reuse, 0x1, P1 ;  /* 0x0000000315097211 */ /* 0x080fe400008f0eff */
[----:B------:R-:W-:Y:S02]  /*98c0*/  ISETP.LT.AND P1, PT, R242, UR11, !P0 ;  /* 0x0000000bf2007c0c */ /* 0x000fe4000c721270 */
[----:B------:R-:W-:Y:S02]  /*98d0*/  ISETP.LT.AND P0, PT, R241, UR11, !P0 ;  /* 0x0000000bf1007c0c */ /* 0x000fe4000c701270 */
[----:B------:R-:W-:Y:S02]  /*98e0*/  LEA.HI.X.SX32 R13, R13, R3, 0x1, P6 ;  /* 0x000000030d0d7211 */ /* 0x000fe400030f0eff */
[----:B------:R-:W-:-:S02]  /*98f0*/  LEA R14, P6, R15, R2, 0x1 ;  /* 0x000000020f0e7211 */ /* 0x000fc400078c08ff */
[----:B------:R-:W-:Y:S02]  /*9900*/  PRMT R7, R7, 0x7632, R7 ;  /* 0x0000763207077816 */ /* 0x000fe40000000007 */
[----:B------:R-:W-:Y:S01]  /*9910*/  PRMT R19, R19, 0x7632, R19 ;  /* 0x0000763213137816 */ /* 0x000fe20000000013 */
[----:B------:R-:W-:Y:S01]  /*9920*/  IMAD R0, R0, 0x4, R21 ;  /* 0x0000000400007824 */ /* 0x000fe200078e0215 */
[----:B------:R-:W-:Y:S02]  /*9930*/  PRMT R6, R23, 0x7632, R6 ;  /* 0x0000763217067816 */ /* 0x000fe40000000006 */
[----:B------:R-:W-:Y:S02]  /*9940*/  LEA.HI.X.SX32 R15, R15, R3, 0x1, P6 ;  /* 0x000000030f0f7211 */ /* 0x000fe400030f0eff */
[----:B------:R-:W-:Y:S01]  /*9950*/  PRMT R27, R27, 0x7632, R27 ;  /* 0x000076321b1b7816 */ /* 0x000fe2000000001b */
[----:B------:R0:W-:Y:S01]  /*9960*/  @P5 STG.E.U16 desc[UR8][R4.64], R7 ;  /* 0x0000000704005986 */ /* 0x0001e2000c101508 */
[----:B------:R-:W-:-:S03]  /*9970*/  PRMT R31, R31, 0x7632, R31 ;  /* 0x000076321f1f7816 */ /* 0x000fc6000000001f */
[----:B------:R0:W-:Y:S01]  /*9980*/  @P4 STG.E.U16 desc[UR8][R10.64], R19 ;  /* 0x000000130a004986 */ /* 0x0001e2000c101508 */
[----:B------:R-:W-:-:S03]  /*9990*/  LEA R2, P6, R0, R2, 0x1 ;  /* 0x0000000200027211 */ /* 0x000fc600078c08ff */
[----:B------:R0:W-:Y:S04]  /*99a0*/  @P3 STG.E.U16 desc[UR8][R12.64], R6 ;  /* 0x000000060c003986 */ /* 0x0001e8000c101508 */
[----:B------:R0:W-:Y:S01]  /*99b0*/  @P2 STG.E.U16 desc[UR8][R14.64], R27 ;  /* 0x0000001b0e002986 */ /* 0x0001e2000c101508 */
[----:B------:R-:W-:-:S03]  /*99c0*/  LEA.HI.X.SX32 R3, R0, R3, 0x1, P6 ;  /* 0x0000000300037211 */ /* 0x000fc600030f0eff */
[----:B------:R0:W-:Y:S01]  /*99d0*/  @P1 STG.E.U16 desc[UR8][R8.64], R31 ;  /* 0x0000001f08001986 */ /* 0x0001e2000c101508 */
[----:B------:R-:W-:Y:S05]  /*99e0*/  @!P0 EXIT ;  /* 0x000000000000894d */ /* 0x000fea0003800000 */
[----:B------:R-:W-:-:S05]  /*99f0*/  PRMT R35, R35, 0x7632, R35 ;  /* 0x0000763223237816 */ /* 0x000fca0000000023 */
[----:B------:R-:W-:Y:S01]  /*9a00*/  STG.E.U16 desc[UR8][R2.64], R35 ;  /* 0x0000002302007986 */ /* 0x000fe2000c101508 */
[----:B------:R-:W-:Y:S05]  /*9a10*/  EXIT ;  /* 0x000000000000794d */ /* 0x000fea0003800000 */
.L_x_3:
[----:B------:R-:W-:-:S00]  /*9a20*/  BRA `(.L_x_3) ;  /* 0xfffffffc00fc7947 */ /* 0x000fc0000383ffff */
[----:B------:R-:W-:-:S00]  /*9a30*/  NOP ;  /* 0x0000000000007918 */ /* 0x000fc00000000000 */
        /* <DEDUP_REMOVED lines=12> */
.L_x_4:


//--------------------- .nv.shared.matmul_kernel  --------------------------
	.section	.nv.shared.matmul_kernel,"aw",@nobits
	.sectionflags	@""
	.align	16
	.zero		1024


//--------------------- .nv.shared.reserved.0     --------------------------
	.section	.nv.shared.reserved.0,"aw",@nobits
	.weak		__nv_reservedSMEM_offset_0_alias
	.size		__nv_reservedSMEM_offset_0_alias, 0, 0
	.other		__nv_reservedSMEM_offset_0_alias,@"STO_CUDA_RESERVED_SHARED STV_DEFAULT"
__nv_reservedSMEM_offset_0_alias:
	.zero		0


//--------------------- .nv.constant0.matmul_kernel --------------------------
	.section	.nv.constant0.matmul_kernel,"a",@progbits
	.sectionflags	@""
	.align	4
.nv.constant0.matmul_kernel:
	.zero		608


//--------------------- SYMBOLS --------------------------

	.type		.nv.reservedSmem.offset0,@object
	.size		.nv.reservedSmem.offset0,0x4
